//
// Generated by NVIDIA NVVM Compiler
//
// Compiler Build ID: CL-36424714
// Cuda compilation tools, release 13.0, V13.0.88
// Based on NVVM 20.0.0
//

.version 9.0
.target sm_100
.address_size 64

	// .globl	_Z7reduce7ILj128EEvPfS0_
// _ZZ7reduce7ILj128EEvPfS0_E13warpLevelSums has been demoted

.visible .entry _Z7reduce7ILj128EEvPfS0_(
	.param .u64 .ptr .align 1 _Z7reduce7ILj128EEvPfS0__param_0,
	.param .u64 .ptr .align 1 _Z7reduce7ILj128EEvPfS0__param_1
)
{
	.reg .pred 	%p<52>;
	.reg .b32 	%r<161>;
	.reg .b32 	%f<301>;
	.reg .b64 	%rd<263>;
	// demoted variable
	.shared .align 4 .b8 _ZZ7reduce7ILj128EEvPfS0_E13warpLevelSums[128];
	ld.param.u64 	%rd2, [_Z7reduce7ILj128EEvPfS0__param_0];
	ld.param.u64 	%rd1, [_Z7reduce7ILj128EEvPfS0__param_1];
	cvta.to.global.u64 	%rd3, %rd2;
	mov.u32 	%r1, %tid.x;
	mov.u32 	%r2, %ctaid.x;
	mov.u32 	%r3, %ntid.x;
	mul.lo.s32 	%r5, %r2, %r3;
	shl.b32 	%r6, %r5, 7;
	add.s32 	%r7, %r6, %r1;
	mul.wide.u32 	%rd4, %r7, 4;
	add.s64 	%rd5, %rd3, %rd4;
	ld.global.f32 	%f24, [%rd5];
	add.f32 	%f25, %f24, 0f00000000;
	add.s32 	%r8, %r7, %r3;
	mul.wide.u32 	%rd6, %r8, 4;
	add.s64 	%rd7, %rd3, %rd6;
	ld.global.f32 	%f26, [%rd7];
	add.f32 	%f27, %f25, %f26;
	add.s32 	%r9, %r8, %r3;
	mul.wide.u32 	%rd8, %r9, 4;
	add.s64 	%rd9, %rd3, %rd8;
	ld.global.f32 	%f28, [%rd9];
	add.f32 	%f29, %f27, %f28;
	add.s32 	%r10, %r9, %r3;
	mul.wide.u32 	%rd10, %r10, 4;
	add.s64 	%rd11, %rd3, %rd10;
	ld.global.f32 	%f30, [%rd11];
	add.f32 	%f31, %f29, %f30;
	add.s32 	%r11, %r10, %r3;
	mul.wide.u32 	%rd12, %r11, 4;
	add.s64 	%rd13, %rd3, %rd12;
	ld.global.f32 	%f32, [%rd13];
	add.f32 	%f33, %f31, %f32;
	add.s32 	%r12, %r11, %r3;
	mul.wide.u32 	%rd14, %r12, 4;
	add.s64 	%rd15, %rd3, %rd14;
	ld.global.f32 	%f34, [%rd15];
	add.f32 	%f35, %f33, %f34;
	add.s32 	%r13, %r12, %r3;
	mul.wide.u32 	%rd16, %r13, 4;
	add.s64 	%rd17, %rd3, %rd16;
	ld.global.f32 	%f36, [%rd17];
	add.f32 	%f37, %f35, %f36;
	add.s32 	%r14, %r13, %r3;
	mul.wide.u32 	%rd18, %r14, 4;
	add.s64 	%rd19, %rd3, %rd18;
	ld.global.f32 	%f38, [%rd19];
	add.f32 	%f39, %f37, %f38;
	add.s32 	%r15, %r14, %r3;
	mul.wide.u32 	%rd20, %r15, 4;
	add.s64 	%rd21, %rd3, %rd20;
	ld.global.f32 	%f40, [%rd21];
	add.f32 	%f41, %f39, %f40;
	add.s32 	%r16, %r15, %r3;
	mul.wide.u32 	%rd22, %r16, 4;
	add.s64 	%rd23, %rd3, %rd22;
	ld.global.f32 	%f42, [%rd23];
	add.f32 	%f43, %f41, %f42;
	add.s32 	%r17, %r16, %r3;
	mul.wide.u32 	%rd24, %r17, 4;
	add.s64 	%rd25, %rd3, %rd24;
	ld.global.f32 	%f44, [%rd25];
	add.f32 	%f45, %f43, %f44;
	add.s32 	%r18, %r17, %r3;
	mul.wide.u32 	%rd26, %r18, 4;
	add.s64 	%rd27, %rd3, %rd26;
	ld.global.f32 	%f46, [%rd27];
	add.f32 	%f47, %f45, %f46;
	add.s32 	%r19, %r18, %r3;
	mul.wide.u32 	%rd28, %r19, 4;
	add.s64 	%rd29, %rd3, %rd28;
	ld.global.f32 	%f48, [%rd29];
	add.f32 	%f49, %f47, %f48;
	add.s32 	%r20, %r19, %r3;
	mul.wide.u32 	%rd30, %r20, 4;
	add.s64 	%rd31, %rd3, %rd30;
	ld.global.f32 	%f50, [%rd31];
	add.f32 	%f51, %f49, %f50;
	add.s32 	%r21, %r20, %r3;
	mul.wide.u32 	%rd32, %r21, 4;
	add.s64 	%rd33, %rd3, %rd32;
	ld.global.f32 	%f52, [%rd33];
	add.f32 	%f53, %f51, %f52;
	add.s32 	%r22, %r21, %r3;
	mul.wide.u32 	%rd34, %r22, 4;
	add.s64 	%rd35, %rd3, %rd34;
	ld.global.f32 	%f54, [%rd35];
	add.f32 	%f55, %f53, %f54;
	add.s32 	%r23, %r22, %r3;
	mul.wide.u32 	%rd36, %r23, 4;
	add.s64 	%rd37, %rd3, %rd36;
	ld.global.f32 	%f56, [%rd37];
	add.f32 	%f57, %f55, %f56;
	add.s32 	%r24, %r23, %r3;
	mul.wide.u32 	%rd38, %r24, 4;
	add.s64 	%rd39, %rd3, %rd38;
	ld.global.f32 	%f58, [%rd39];
	add.f32 	%f59, %f57, %f58;
	add.s32 	%r25, %r24, %r3;
	mul.wide.u32 	%rd40, %r25, 4;
	add.s64 	%rd41, %rd3, %rd40;
	ld.global.f32 	%f60, [%rd41];
	add.f32 	%f61, %f59, %f60;
	add.s32 	%r26, %r25, %r3;
	mul.wide.u32 	%rd42, %r26, 4;
	add.s64 	%rd43, %rd3, %rd42;
	ld.global.f32 	%f62, [%rd43];
	add.f32 	%f63, %f61, %f62;
	add.s32 	%r27, %r26, %r3;
	mul.wide.u32 	%rd44, %r27, 4;
	add.s64 	%rd45, %rd3, %rd44;
	ld.global.f32 	%f64, [%rd45];
	add.f32 	%f65, %f63, %f64;
	add.s32 	%r28, %r27, %r3;
	mul.wide.u32 	%rd46, %r28, 4;
	add.s64 	%rd47, %rd3, %rd46;
	ld.global.f32 	%f66, [%rd47];
	add.f32 	%f67, %f65, %f66;
	add.s32 	%r29, %r28, %r3;
	mul.wide.u32 	%rd48, %r29, 4;
	add.s64 	%rd49, %rd3, %rd48;
	ld.global.f32 	%f68, [%rd49];
	add.f32 	%f69, %f67, %f68;
	add.s32 	%r30, %r29, %r3;
	mul.wide.u32 	%rd50, %r30, 4;
	add.s64 	%rd51, %rd3, %rd50;
	ld.global.f32 	%f70, [%rd51];
	add.f32 	%f71, %f69, %f70;
	add.s32 	%r31, %r30, %r3;
	mul.wide.u32 	%rd52, %r31, 4;
	add.s64 	%rd53, %rd3, %rd52;
	ld.global.f32 	%f72, [%rd53];
	add.f32 	%f73, %f71, %f72;
	add.s32 	%r32, %r31, %r3;
	mul.wide.u32 	%rd54, %r32, 4;
	add.s64 	%rd55, %rd3, %rd54;
	ld.global.f32 	%f74, [%rd55];
	add.f32 	%f75, %f73, %f74;
	add.s32 	%r33, %r32, %r3;
	mul.wide.u32 	%rd56, %r33, 4;
	add.s64 	%rd57, %rd3, %rd56;
	ld.global.f32 	%f76, [%rd57];
	add.f32 	%f77, %f75, %f76;
	add.s32 	%r34, %r33, %r3;
	mul.wide.u32 	%rd58, %r34, 4;
	add.s64 	%rd59, %rd3, %rd58;
	ld.global.f32 	%f78, [%rd59];
	add.f32 	%f79, %f77, %f78;
	add.s32 	%r35, %r34, %r3;
	mul.wide.u32 	%rd60, %r35, 4;
	add.s64 	%rd61, %rd3, %rd60;
	ld.global.f32 	%f80, [%rd61];
	add.f32 	%f81, %f79, %f80;
	add.s32 	%r36, %r35, %r3;
	mul.wide.u32 	%rd62, %r36, 4;
	add.s64 	%rd63, %rd3, %rd62;
	ld.global.f32 	%f82, [%rd63];
	add.f32 	%f83, %f81, %f82;
	add.s32 	%r37, %r36, %r3;
	mul.wide.u32 	%rd64, %r37, 4;
	add.s64 	%rd65, %rd3, %rd64;
	ld.global.f32 	%f84, [%rd65];
	add.f32 	%f85, %f83, %f84;
	add.s32 	%r38, %r37, %r3;
	mul.wide.u32 	%rd66, %r38, 4;
	add.s64 	%rd67, %rd3, %rd66;
	ld.global.f32 	%f86, [%rd67];
	add.f32 	%f87, %f85, %f86;
	add.s32 	%r39, %r38, %r3;
	mul.wide.u32 	%rd68, %r39, 4;
	add.s64 	%rd69, %rd3, %rd68;
	ld.global.f32 	%f88, [%rd69];
	add.f32 	%f89, %f87, %f88;
	add.s32 	%r40, %r39, %r3;
	mul.wide.u32 	%rd70, %r40, 4;
	add.s64 	%rd71, %rd3, %rd70;
	ld.global.f32 	%f90, [%rd71];
	add.f32 	%f91, %f89, %f90;
	add.s32 	%r41, %r40, %r3;
	mul.wide.u32 	%rd72, %r41, 4;
	add.s64 	%rd73, %rd3, %rd72;
	ld.global.f32 	%f92, [%rd73];
	add.f32 	%f93, %f91, %f92;
	add.s32 	%r42, %r41, %r3;
	mul.wide.u32 	%rd74, %r42, 4;
	add.s64 	%rd75, %rd3, %rd74;
	ld.global.f32 	%f94, [%rd75];
	add.f32 	%f95, %f93, %f94;
	add.s32 	%r43, %r42, %r3;
	mul.wide.u32 	%rd76, %r43, 4;
	add.s64 	%rd77, %rd3, %rd76;
	ld.global.f32 	%f96, [%rd77];
	add.f32 	%f97, %f95, %f96;
	add.s32 	%r44, %r43, %r3;
	mul.wide.u32 	%rd78, %r44, 4;
	add.s64 	%rd79, %rd3, %rd78;
	ld.global.f32 	%f98, [%rd79];
	add.f32 	%f99, %f97, %f98;
	add.s32 	%r45, %r44, %r3;
	mul.wide.u32 	%rd80, %r45, 4;
	add.s64 	%rd81, %rd3, %rd80;
	ld.global.f32 	%f100, [%rd81];
	add.f32 	%f101, %f99, %f100;
	add.s32 	%r46, %r45, %r3;
	mul.wide.u32 	%rd82, %r46, 4;
	add.s64 	%rd83, %rd3, %rd82;
	ld.global.f32 	%f102, [%rd83];
	add.f32 	%f103, %f101, %f102;
	add.s32 	%r47, %r46, %r3;
	mul.wide.u32 	%rd84, %r47, 4;
	add.s64 	%rd85, %rd3, %rd84;
	ld.global.f32 	%f104, [%rd85];
	add.f32 	%f105, %f103, %f104;
	add.s32 	%r48, %r47, %r3;
	mul.wide.u32 	%rd86, %r48, 4;
	add.s64 	%rd87, %rd3, %rd86;
	ld.global.f32 	%f106, [%rd87];
	add.f32 	%f107, %f105, %f106;
	add.s32 	%r49, %r48, %r3;
	mul.wide.u32 	%rd88, %r49, 4;
	add.s64 	%rd89, %rd3, %rd88;
	ld.global.f32 	%f108, [%rd89];
	add.f32 	%f109, %f107, %f108;
	add.s32 	%r50, %r49, %r3;
	mul.wide.u32 	%rd90, %r50, 4;
	add.s64 	%rd91, %rd3, %rd90;
	ld.global.f32 	%f110, [%rd91];
	add.f32 	%f111, %f109, %f110;
	add.s32 	%r51, %r50, %r3;
	mul.wide.u32 	%rd92, %r51, 4;
	add.s64 	%rd93, %rd3, %rd92;
	ld.global.f32 	%f112, [%rd93];
	add.f32 	%f113, %f111, %f112;
	add.s32 	%r52, %r51, %r3;
	mul.wide.u32 	%rd94, %r52, 4;
	add.s64 	%rd95, %rd3, %rd94;
	ld.global.f32 	%f114, [%rd95];
	add.f32 	%f115, %f113, %f114;
	add.s32 	%r53, %r52, %r3;
	mul.wide.u32 	%rd96, %r53, 4;
	add.s64 	%rd97, %rd3, %rd96;
	ld.global.f32 	%f116, [%rd97];
	add.f32 	%f117, %f115, %f116;
	add.s32 	%r54, %r53, %r3;
	mul.wide.u32 	%rd98, %r54, 4;
	add.s64 	%rd99, %rd3, %rd98;
	ld.global.f32 	%f118, [%rd99];
	add.f32 	%f119, %f117, %f118;
	add.s32 	%r55, %r54, %r3;
	mul.wide.u32 	%rd100, %r55, 4;
	add.s64 	%rd101, %rd3, %rd100;
	ld.global.f32 	%f120, [%rd101];
	add.f32 	%f121, %f119, %f120;
	add.s32 	%r56, %r55, %r3;
	mul.wide.u32 	%rd102, %r56, 4;
	add.s64 	%rd103, %rd3, %rd102;
	ld.global.f32 	%f122, [%rd103];
	add.f32 	%f123, %f121, %f122;
	add.s32 	%r57, %r56, %r3;
	mul.wide.u32 	%rd104, %r57, 4;
	add.s64 	%rd105, %rd3, %rd104;
	ld.global.f32 	%f124, [%rd105];
	add.f32 	%f125, %f123, %f124;
	add.s32 	%r58, %r57, %r3;
	mul.wide.u32 	%rd106, %r58, 4;
	add.s64 	%rd107, %rd3, %rd106;
	ld.global.f32 	%f126, [%rd107];
	add.f32 	%f127, %f125, %f126;
	add.s32 	%r59, %r58, %r3;
	mul.wide.u32 	%rd108, %r59, 4;
	add.s64 	%rd109, %rd3, %rd108;
	ld.global.f32 	%f128, [%rd109];
	add.f32 	%f129, %f127, %f128;
	add.s32 	%r60, %r59, %r3;
	mul.wide.u32 	%rd110, %r60, 4;
	add.s64 	%rd111, %rd3, %rd110;
	ld.global.f32 	%f130, [%rd111];
	add.f32 	%f131, %f129, %f130;
	add.s32 	%r61, %r60, %r3;
	mul.wide.u32 	%rd112, %r61, 4;
	add.s64 	%rd113, %rd3, %rd112;
	ld.global.f32 	%f132, [%rd113];
	add.f32 	%f133, %f131, %f132;
	add.s32 	%r62, %r61, %r3;
	mul.wide.u32 	%rd114, %r62, 4;
	add.s64 	%rd115, %rd3, %rd114;
	ld.global.f32 	%f134, [%rd115];
	add.f32 	%f135, %f133, %f134;
	add.s32 	%r63, %r62, %r3;
	mul.wide.u32 	%rd116, %r63, 4;
	add.s64 	%rd117, %rd3, %rd116;
	ld.global.f32 	%f136, [%rd117];
	add.f32 	%f137, %f135, %f136;
	add.s32 	%r64, %r63, %r3;
	mul.wide.u32 	%rd118, %r64, 4;
	add.s64 	%rd119, %rd3, %rd118;
	ld.global.f32 	%f138, [%rd119];
	add.f32 	%f139, %f137, %f138;
	add.s32 	%r65, %r64, %r3;
	mul.wide.u32 	%rd120, %r65, 4;
	add.s64 	%rd121, %rd3, %rd120;
	ld.global.f32 	%f140, [%rd121];
	add.f32 	%f141, %f139, %f140;
	add.s32 	%r66, %r65, %r3;
	mul.wide.u32 	%rd122, %r66, 4;
	add.s64 	%rd123, %rd3, %rd122;
	ld.global.f32 	%f142, [%rd123];
	add.f32 	%f143, %f141, %f142;
	add.s32 	%r67, %r66, %r3;
	mul.wide.u32 	%rd124, %r67, 4;
	add.s64 	%rd125, %rd3, %rd124;
	ld.global.f32 	%f144, [%rd125];
	add.f32 	%f145, %f143, %f144;
	add.s32 	%r68, %r67, %r3;
	mul.wide.u32 	%rd126, %r68, 4;
	add.s64 	%rd127, %rd3, %rd126;
	ld.global.f32 	%f146, [%rd127];
	add.f32 	%f147, %f145, %f146;
	add.s32 	%r69, %r68, %r3;
	mul.wide.u32 	%rd128, %r69, 4;
	add.s64 	%rd129, %rd3, %rd128;
	ld.global.f32 	%f148, [%rd129];
	add.f32 	%f149, %f147, %f148;
	add.s32 	%r70, %r69, %r3;
	mul.wide.u32 	%rd130, %r70, 4;
	add.s64 	%rd131, %rd3, %rd130;
	ld.global.f32 	%f150, [%rd131];
	add.f32 	%f151, %f149, %f150;
	add.s32 	%r71, %r70, %r3;
	mul.wide.u32 	%rd132, %r71, 4;
	add.s64 	%rd133, %rd3, %rd132;
	ld.global.f32 	%f152, [%rd133];
	add.f32 	%f153, %f151, %f152;
	add.s32 	%r72, %r71, %r3;
	mul.wide.u32 	%rd134, %r72, 4;
	add.s64 	%rd135, %rd3, %rd134;
	ld.global.f32 	%f154, [%rd135];
	add.f32 	%f155, %f153, %f154;
	add.s32 	%r73, %r72, %r3;
	mul.wide.u32 	%rd136, %r73, 4;
	add.s64 	%rd137, %rd3, %rd136;
	ld.global.f32 	%f156, [%rd137];
	add.f32 	%f157, %f155, %f156;
	add.s32 	%r74, %r73, %r3;
	mul.wide.u32 	%rd138, %r74, 4;
	add.s64 	%rd139, %rd3, %rd138;
	ld.global.f32 	%f158, [%rd139];
	add.f32 	%f159, %f157, %f158;
	add.s32 	%r75, %r74, %r3;
	mul.wide.u32 	%rd140, %r75, 4;
	add.s64 	%rd141, %rd3, %rd140;
	ld.global.f32 	%f160, [%rd141];
	add.f32 	%f161, %f159, %f160;
	add.s32 	%r76, %r75, %r3;
	mul.wide.u32 	%rd142, %r76, 4;
	add.s64 	%rd143, %rd3, %rd142;
	ld.global.f32 	%f162, [%rd143];
	add.f32 	%f163, %f161, %f162;
	add.s32 	%r77, %r76, %r3;
	mul.wide.u32 	%rd144, %r77, 4;
	add.s64 	%rd145, %rd3, %rd144;
	ld.global.f32 	%f164, [%rd145];
	add.f32 	%f165, %f163, %f164;
	add.s32 	%r78, %r77, %r3;
	mul.wide.u32 	%rd146, %r78, 4;
	add.s64 	%rd147, %rd3, %rd146;
	ld.global.f32 	%f166, [%rd147];
	add.f32 	%f167, %f165, %f166;
	add.s32 	%r79, %r78, %r3;
	mul.wide.u32 	%rd148, %r79, 4;
	add.s64 	%rd149, %rd3, %rd148;
	ld.global.f32 	%f168, [%rd149];
	add.f32 	%f169, %f167, %f168;
	add.s32 	%r80, %r79, %r3;
	mul.wide.u32 	%rd150, %r80, 4;
	add.s64 	%rd151, %rd3, %rd150;
	ld.global.f32 	%f170, [%rd151];
	add.f32 	%f171, %f169, %f170;
	add.s32 	%r81, %r80, %r3;
	mul.wide.u32 	%rd152, %r81, 4;
	add.s64 	%rd153, %rd3, %rd152;
	ld.global.f32 	%f172, [%rd153];
	add.f32 	%f173, %f171, %f172;
	add.s32 	%r82, %r81, %r3;
	mul.wide.u32 	%rd154, %r82, 4;
	add.s64 	%rd155, %rd3, %rd154;
	ld.global.f32 	%f174, [%rd155];
	add.f32 	%f175, %f173, %f174;
	add.s32 	%r83, %r82, %r3;
	mul.wide.u32 	%rd156, %r83, 4;
	add.s64 	%rd157, %rd3, %rd156;
	ld.global.f32 	%f176, [%rd157];
	add.f32 	%f177, %f175, %f176;
	add.s32 	%r84, %r83, %r3;
	mul.wide.u32 	%rd158, %r84, 4;
	add.s64 	%rd159, %rd3, %rd158;
	ld.global.f32 	%f178, [%rd159];
	add.f32 	%f179, %f177, %f178;
	add.s32 	%r85, %r84, %r3;
	mul.wide.u32 	%rd160, %r85, 4;
	add.s64 	%rd161, %rd3, %rd160;
	ld.global.f32 	%f180, [%rd161];
	add.f32 	%f181, %f179, %f180;
	add.s32 	%r86, %r85, %r3;
	mul.wide.u32 	%rd162, %r86, 4;
	add.s64 	%rd163, %rd3, %rd162;
	ld.global.f32 	%f182, [%rd163];
	add.f32 	%f183, %f181, %f182;
	add.s32 	%r87, %r86, %r3;
	mul.wide.u32 	%rd164, %r87, 4;
	add.s64 	%rd165, %rd3, %rd164;
	ld.global.f32 	%f184, [%rd165];
	add.f32 	%f185, %f183, %f184;
	add.s32 	%r88, %r87, %r3;
	mul.wide.u32 	%rd166, %r88, 4;
	add.s64 	%rd167, %rd3, %rd166;
	ld.global.f32 	%f186, [%rd167];
	add.f32 	%f187, %f185, %f186;
	add.s32 	%r89, %r88, %r3;
	mul.wide.u32 	%rd168, %r89, 4;
	add.s64 	%rd169, %rd3, %rd168;
	ld.global.f32 	%f188, [%rd169];
	add.f32 	%f189, %f187, %f188;
	add.s32 	%r90, %r89, %r3;
	mul.wide.u32 	%rd170, %r90, 4;
	add.s64 	%rd171, %rd3, %rd170;
	ld.global.f32 	%f190, [%rd171];
	add.f32 	%f191, %f189, %f190;
	add.s32 	%r91, %r90, %r3;
	mul.wide.u32 	%rd172, %r91, 4;
	add.s64 	%rd173, %rd3, %rd172;
	ld.global.f32 	%f192, [%rd173];
	add.f32 	%f193, %f191, %f192;
	add.s32 	%r92, %r91, %r3;
	mul.wide.u32 	%rd174, %r92, 4;
	add.s64 	%rd175, %rd3, %rd174;
	ld.global.f32 	%f194, [%rd175];
	add.f32 	%f195, %f193, %f194;
	add.s32 	%r93, %r92, %r3;
	mul.wide.u32 	%rd176, %r93, 4;
	add.s64 	%rd177, %rd3, %rd176;
	ld.global.f32 	%f196, [%rd177];
	add.f32 	%f197, %f195, %f196;
	add.s32 	%r94, %r93, %r3;
	mul.wide.u32 	%rd178, %r94, 4;
	add.s64 	%rd179, %rd3, %rd178;
	ld.global.f32 	%f198, [%rd179];
	add.f32 	%f199, %f197, %f198;
	add.s32 	%r95, %r94, %r3;
	mul.wide.u32 	%rd180, %r95, 4;
	add.s64 	%rd181, %rd3, %rd180;
	ld.global.f32 	%f200, [%rd181];
	add.f32 	%f201, %f199, %f200;
	add.s32 	%r96, %r95, %r3;
	mul.wide.u32 	%rd182, %r96, 4;
	add.s64 	%rd183, %rd3, %rd182;
	ld.global.f32 	%f202, [%rd183];
	add.f32 	%f203, %f201, %f202;
	add.s32 	%r97, %r96, %r3;
	mul.wide.u32 	%rd184, %r97, 4;
	add.s64 	%rd185, %rd3, %rd184;
	ld.global.f32 	%f204, [%rd185];
	add.f32 	%f205, %f203, %f204;
	add.s32 	%r98, %r97, %r3;
	mul.wide.u32 	%rd186, %r98, 4;
	add.s64 	%rd187, %rd3, %rd186;
	ld.global.f32 	%f206, [%rd187];
	add.f32 	%f207, %f205, %f206;
	add.s32 	%r99, %r98, %r3;
	mul.wide.u32 	%rd188, %r99, 4;
	add.s64 	%rd189, %rd3, %rd188;
	ld.global.f32 	%f208, [%rd189];
	add.f32 	%f209, %f207, %f208;
	add.s32 	%r100, %r99, %r3;
	mul.wide.u32 	%rd190, %r100, 4;
	add.s64 	%rd191, %rd3, %rd190;
	ld.global.f32 	%f210, [%rd191];
	add.f32 	%f211, %f209, %f210;
	add.s32 	%r101, %r100, %r3;
	mul.wide.u32 	%rd192, %r101, 4;
	add.s64 	%rd193, %rd3, %rd192;
	ld.global.f32 	%f212, [%rd193];
	add.f32 	%f213, %f211, %f212;
	add.s32 	%r102, %r101, %r3;
	mul.wide.u32 	%rd194, %r102, 4;
	add.s64 	%rd195, %rd3, %rd194;
	ld.global.f32 	%f214, [%rd195];
	add.f32 	%f215, %f213, %f214;
	add.s32 	%r103, %r102, %r3;
	mul.wide.u32 	%rd196, %r103, 4;
	add.s64 	%rd197, %rd3, %rd196;
	ld.global.f32 	%f216, [%rd197];
	add.f32 	%f217, %f215, %f216;
	add.s32 	%r104, %r103, %r3;
	mul.wide.u32 	%rd198, %r104, 4;
	add.s64 	%rd199, %rd3, %rd198;
	ld.global.f32 	%f218, [%rd199];
	add.f32 	%f219, %f217, %f218;
	add.s32 	%r105, %r104, %r3;
	mul.wide.u32 	%rd200, %r105, 4;
	add.s64 	%rd201, %rd3, %rd200;
	ld.global.f32 	%f220, [%rd201];
	add.f32 	%f221, %f219, %f220;
	add.s32 	%r106, %r105, %r3;
	mul.wide.u32 	%rd202, %r106, 4;
	add.s64 	%rd203, %rd3, %rd202;
	ld.global.f32 	%f222, [%rd203];
	add.f32 	%f223, %f221, %f222;
	add.s32 	%r107, %r106, %r3;
	mul.wide.u32 	%rd204, %r107, 4;
	add.s64 	%rd205, %rd3, %rd204;
	ld.global.f32 	%f224, [%rd205];
	add.f32 	%f225, %f223, %f224;
	add.s32 	%r108, %r107, %r3;
	mul.wide.u32 	%rd206, %r108, 4;
	add.s64 	%rd207, %rd3, %rd206;
	ld.global.f32 	%f226, [%rd207];
	add.f32 	%f227, %f225, %f226;
	add.s32 	%r109, %r108, %r3;
	mul.wide.u32 	%rd208, %r109, 4;
	add.s64 	%rd209, %rd3, %rd208;
	ld.global.f32 	%f228, [%rd209];
	add.f32 	%f229, %f227, %f228;
	add.s32 	%r110, %r109, %r3;
	mul.wide.u32 	%rd210, %r110, 4;
	add.s64 	%rd211, %rd3, %rd210;
	ld.global.f32 	%f230, [%rd211];
	add.f32 	%f231, %f229, %f230;
	add.s32 	%r111, %r110, %r3;
	mul.wide.u32 	%rd212, %r111, 4;
	add.s64 	%rd213, %rd3, %rd212;
	ld.global.f32 	%f232, [%rd213];
	add.f32 	%f233, %f231, %f232;
	add.s32 	%r112, %r111, %r3;
	mul.wide.u32 	%rd214, %r112, 4;
	add.s64 	%rd215, %rd3, %rd214;
	ld.global.f32 	%f234, [%rd215];
	add.f32 	%f235, %f233, %f234;
	add.s32 	%r113, %r112, %r3;
	mul.wide.u32 	%rd216, %r113, 4;
	add.s64 	%rd217, %rd3, %rd216;
	ld.global.f32 	%f236, [%rd217];
	add.f32 	%f237, %f235, %f236;
	add.s32 	%r114, %r113, %r3;
	mul.wide.u32 	%rd218, %r114, 4;
	add.s64 	%rd219, %rd3, %rd218;
	ld.global.f32 	%f238, [%rd219];
	add.f32 	%f239, %f237, %f238;
	add.s32 	%r115, %r114, %r3;
	mul.wide.u32 	%rd220, %r115, 4;
	add.s64 	%rd221, %rd3, %rd220;
	ld.global.f32 	%f240, [%rd221];
	add.f32 	%f241, %f239, %f240;
	add.s32 	%r116, %r115, %r3;
	mul.wide.u32 	%rd222, %r116, 4;
	add.s64 	%rd223, %rd3, %rd222;
	ld.global.f32 	%f242, [%rd223];
	add.f32 	%f243, %f241, %f242;
	add.s32 	%r117, %r116, %r3;
	mul.wide.u32 	%rd224, %r117, 4;
	add.s64 	%rd225, %rd3, %rd224;
	ld.global.f32 	%f244, [%rd225];
	add.f32 	%f245, %f243, %f244;
	add.s32 	%r118, %r117, %r3;
	mul.wide.u32 	%rd226, %r118, 4;
	add.s64 	%rd227, %rd3, %rd226;
	ld.global.f32 	%f246, [%rd227];
	add.f32 	%f247, %f245, %f246;
	add.s32 	%r119, %r118, %r3;
	mul.wide.u32 	%rd228, %r119, 4;
	add.s64 	%rd229, %rd3, %rd228;
	ld.global.f32 	%f248, [%rd229];
	add.f32 	%f249, %f247, %f248;
	add.s32 	%r120, %r119, %r3;
	mul.wide.u32 	%rd230, %r120, 4;
	add.s64 	%rd231, %rd3, %rd230;
	ld.global.f32 	%f250, [%rd231];
	add.f32 	%f251, %f249, %f250;
	add.s32 	%r121, %r120, %r3;
	mul.wide.u32 	%rd232, %r121, 4;
	add.s64 	%rd233, %rd3, %rd232;
	ld.global.f32 	%f252, [%rd233];
	add.f32 	%f253, %f251, %f252;
	add.s32 	%r122, %r121, %r3;
	mul.wide.u32 	%rd234, %r122, 4;
	add.s64 	%rd235, %rd3, %rd234;
	ld.global.f32 	%f254, [%rd235];
	add.f32 	%f255, %f253, %f254;
	add.s32 	%r123, %r122, %r3;
	mul.wide.u32 	%rd236, %r123, 4;
	add.s64 	%rd237, %rd3, %rd236;
	ld.global.f32 	%f256, [%rd237];
	add.f32 	%f257, %f255, %f256;
	add.s32 	%r124, %r123, %r3;
	mul.wide.u32 	%rd238, %r124, 4;
	add.s64 	%rd239, %rd3, %rd238;
	ld.global.f32 	%f258, [%rd239];
	add.f32 	%f259, %f257, %f258;
	add.s32 	%r125, %r124, %r3;
	mul.wide.u32 	%rd240, %r125, 4;
	add.s64 	%rd241, %rd3, %rd240;
	ld.global.f32 	%f260, [%rd241];
	add.f32 	%f261, %f259, %f260;
	add.s32 	%r126, %r125, %r3;
	mul.wide.u32 	%rd242, %r126, 4;
	add.s64 	%rd243, %rd3, %rd242;
	ld.global.f32 	%f262, [%rd243];
	add.f32 	%f263, %f261, %f262;
	add.s32 	%r127, %r126, %r3;
	mul.wide.u32 	%rd244, %r127, 4;
	add.s64 	%rd245, %rd3, %rd244;
	ld.global.f32 	%f264, [%rd245];
	add.f32 	%f265, %f263, %f264;
	add.s32 	%r128, %r127, %r3;
	mul.wide.u32 	%rd246, %r128, 4;
	add.s64 	%rd247, %rd3, %rd246;
	ld.global.f32 	%f266, [%rd247];
	add.f32 	%f267, %f265, %f266;
	add.s32 	%r129, %r128, %r3;
	mul.wide.u32 	%rd248, %r129, 4;
	add.s64 	%rd249, %rd3, %rd248;
	ld.global.f32 	%f268, [%rd249];
	add.f32 	%f269, %f267, %f268;
	add.s32 	%r130, %r129, %r3;
	mul.wide.u32 	%rd250, %r130, 4;
	add.s64 	%rd251, %rd3, %rd250;
	ld.global.f32 	%f270, [%rd251];
	add.f32 	%f271, %f269, %f270;
	add.s32 	%r131, %r130, %r3;
	mul.wide.u32 	%rd252, %r131, 4;
	add.s64 	%rd253, %rd3, %rd252;
	ld.global.f32 	%f272, [%rd253];
	add.f32 	%f273, %f271, %f272;
	add.s32 	%r132, %r131, %r3;
	mul.wide.u32 	%rd254, %r132, 4;
	add.s64 	%rd255, %rd3, %rd254;
	ld.global.f32 	%f274, [%rd255];
	add.f32 	%f275, %f273, %f274;
	add.s32 	%r133, %r132, %r3;
	mul.wide.u32 	%rd256, %r133, 4;
	add.s64 	%rd257, %rd3, %rd256;
	ld.global.f32 	%f276, [%rd257];
	add.f32 	%f277, %f275, %f276;
	add.s32 	%r134, %r133, %r3;
	mul.wide.u32 	%rd258, %r134, 4;
	add.s64 	%rd259, %rd3, %rd258;
	ld.global.f32 	%f278, [%rd259];
	add.f32 	%f1, %f277, %f278;
	bar.sync 	0;
	and.b32  	%r4, %r1, 31;
	setp.lt.u32 	%p11, %r3, 32;
	@%p11 bra 	$L__BB0_2;
	mov.b32 	%r135, %f1;
	shfl.sync.down.b32	%r136|%p19, %r135, 16, 31, -1;
	mov.b32 	%f279, %r136;
	add.f32 	%f1, %f1, %f279;
	bra.uni 	$L__BB0_3;
$L__BB0_2:
	setp.lt.u32 	%p12, %r3, 16;
	@%p12 bra 	$L__BB0_4;
$L__BB0_3:
	mov.b32 	%r137, %f1;
	shfl.sync.down.b32	%r138|%p21, %r137, 8, 31, -1;
	mov.b32 	%f280, %r138;
	add.f32 	%f1, %f1, %f280;
	mov.pred 	%p43, -1;
	bra.uni 	$L__BB0_5;
$L__BB0_4:
	setp.lt.u32 	%p14, %r3, 8;
	mov.pred 	%p43, 0;
	@%p14 bra 	$L__BB0_6;
$L__BB0_5:
	mov.b32 	%r139, %f1;
	shfl.sync.down.b32	%r140|%p23, %r139, 4, 31, -1;
	mov.b32 	%f281, %r140;
	add.f32 	%f1, %f1, %f281;
	mov.pred 	%p45, -1;
	bra.uni 	$L__BB0_7;
$L__BB0_6:
	setp.lt.u32 	%p16, %r3, 4;
	mov.pred 	%p43, 0;
	mov.pred 	%p45, %p43;
	@%p16 bra 	$L__BB0_8;
$L__BB0_7:
	mov.b32 	%r141, %f1;
	shfl.sync.down.b32	%r142|%p25, %r141, 2, 31, -1;
	mov.b32 	%f282, %r142;
	add.f32 	%f1, %f1, %f282;
	mov.pred 	%p51, -1;
	bra.uni 	$L__BB0_9;
$L__BB0_8:
	setp.lt.u32 	%p18, %r3, 2;
	mov.pred 	%p45, 0;
	mov.pred 	%p43, %p45;
	mov.pred 	%p51, %p45;
	mov.pred 	%p49, %p45;
	@%p18 bra 	$L__BB0_10;
$L__BB0_9:
	mov.pred 	%p49, %p45;
	mov.b32 	%r143, %f1;
	shfl.sync.down.b32	%r144|%p27, %r143, 1, 31, -1;
	mov.b32 	%f283, %r144;
	add.f32 	%f1, %f1, %f283;
	mov.pred 	%p45, -1;
$L__BB0_10:
	setp.ne.s32 	%p28, %r4, 0;
	@%p28 bra 	$L__BB0_12;
	shr.u32 	%r145, %r1, 3;
	mov.u32 	%r146, _ZZ7reduce7ILj128EEvPfS0_E13warpLevelSums;
	add.s32 	%r147, %r146, %r145;
	st.shared.f32 	[%r147], %f1;
$L__BB0_12:
	bar.sync 	0;
	setp.gt.u32 	%p29, %r1, 7;
	@%p29 bra 	$L__BB0_14;
	shl.b32 	%r148, %r4, 2;
	mov.u32 	%r149, _ZZ7reduce7ILj128EEvPfS0_E13warpLevelSums;
	add.s32 	%r150, %r149, %r148;
	ld.shared.f32 	%f296, [%r150];
	bra.uni 	$L__BB0_15;
$L__BB0_14:
	setp.gt.u32 	%p30, %r1, 31;
	mov.f32 	%f296, 0f00000000;
	@%p30 bra 	$L__BB0_27;
$L__BB0_15:
	setp.lt.u32 	%p31, %r3, 32;
	@%p31 bra 	$L__BB0_17;
	mov.b32 	%r151, %f296;
	shfl.sync.down.b32	%r152|%p32, %r151, 16, 31, -1;
	mov.b32 	%f285, %r152;
	add.f32 	%f296, %f296, %f285;
$L__BB0_17:
	not.pred 	%p33, %p43;
	@%p33 bra 	$L__BB0_19;
	mov.b32 	%r153, %f296;
	shfl.sync.down.b32	%r154|%p34, %r153, 8, 31, -1;
	mov.b32 	%f286, %r154;
	add.f32 	%f296, %f296, %f286;
$L__BB0_19:
	not.pred 	%p35, %p49;
	@%p35 bra 	$L__BB0_21;
	mov.b32 	%r155, %f296;
	shfl.sync.down.b32	%r156|%p36, %r155, 4, 31, -1;
	mov.b32 	%f287, %r156;
	add.f32 	%f296, %f296, %f287;
$L__BB0_21:
	not.pred 	%p37, %p51;
	@%p37 bra 	$L__BB0_23;
	mov.b32 	%r157, %f296;
	shfl.sync.down.b32	%r158|%p38, %r157, 2, 31, -1;
	mov.b32 	%f288, %r158;
	add.f32 	%f296, %f296, %f288;
$L__BB0_23:
	not.pred 	%p39, %p45;
	@%p39 bra 	$L__BB0_25;
	mov.b32 	%r159, %f296;
	shfl.sync.down.b32	%r160|%p40, %r159, 1, 31, -1;
	mov.b32 	%f289, %r160;
	add.f32 	%f296, %f296, %f289;
$L__BB0_25:
	setp.ne.s32 	%p41, %r1, 0;
	@%p41 bra 	$L__BB0_27;
	cvta.to.global.u64 	%rd260, %rd1;
	mul.wide.u32 	%rd261, %r2, 4;
	add.s64 	%rd262, %rd260, %rd261;
	st.global.f32 	[%rd262], %f296;
$L__BB0_27:
	ret;

}


// ===== COMPILED SASS (sm_100) =====

	.target	sm_100

	.elftype	@"ET_EXEC"


//--------------------- .note.nv.tkinfo           --------------------------
	.section	.note.nv.tkinfo,"",@"SHT_NOTE"
	.sectionflags	@"SHF_NOTE_NV_TKINFO"
	.tkinfo
        /*0018*/ 	.word	0x00000002
        /*0030*/ 	.string	""
        /*0030*/ 	.string	"ptxas"
        /*0030*/ 	.string	"Cuda compilation tools, release 13.0, V13.0.88"
        /*0030*/ 	.string	"Build cuda_13.0.r13.0/compiler.36424714_0"
        /*0030*/ 	.string	"-arch sm_100 -m 64 "



//--------------------- .note.nv.cuinfo           --------------------------
	.section	.note.nv.cuinfo,"",@"SHT_NOTE"
	.sectionflags	@"SHF_NOTE_NV_CUINFO"
        /*0018*/ 	.short	0x0002
        /*001a*/ 	.short	0x0064
        /*001c*/ 	.short	0x0082
	.zero		2


//--------------------- .nv.info                  --------------------------
	.section	.nv.info,"",@"SHT_CUDA_INFO"
	.align	4


	//----- nvinfo : EIATTR_REGCOUNT
	.align		4
        /*0000*/ 	.byte	0x04, 0x2f
        /*0002*/ 	.short	(.L_1 - .L_0)
	.align		4
.L_0:
        /*0004*/ 	.word	index@(_Z7reduce7ILj128EEvPfS0_)
        /*0008*/ 	.word	0x00000020


	//----- nvinfo : EIATTR_FRAME_SIZE
	.align		4
.L_1:
        /*000c*/ 	.byte	0x04, 0x11
        /*000e*/ 	.short	(.L_3 - .L_2)
	.align		4
.L_2:
        /*0010*/ 	.word	index@(_Z7reduce7ILj128EEvPfS0_)
        /*0014*/ 	.word	0x00000000


	//----- nvinfo : EIATTR_MIN_STACK_SIZE
	.align		4
.L_3:
        /*0018*/ 	.byte	0x04, 0x12
        /*001a*/ 	.short	(.L_5 - .L_4)
	.align		4
.L_4:
        /*001c*/ 	.word	index@(_Z7reduce7ILj128EEvPfS0_)
        /*0020*/ 	.word	0x00000000
.L_5:


//--------------------- .nv.compat                --------------------------
	.section	.nv.compat,"",@"SHT_CUDA_COMPAT_INFO"
	.align	4
        /*0000*/ 	.byte	0x02, 0x09, 0x00, 0x00, 0x02, 0x02, 0x01, 0x00, 0x02, 0x05, 0x05, 0x00, 0x03, 0x07, 0x01, 0x01
        /*0010*/ 	.byte	0x02, 0x03, 0x00, 0x00, 0x02, 0x06, 0x01, 0x00, 0x04, 0x0b, 0x08, 0x00, 0x09, 0x00, 0x00, 0x00
        /*0020*/ 	.byte	0x00, 0x00, 0x00, 0x00


//--------------------- .nv.info._Z7reduce7ILj128EEvPfS0_ --------------------------
	.section	.nv.info._Z7reduce7ILj128EEvPfS0_,"",@"SHT_CUDA_INFO"
	.sectionflags	@""
	.align	4


	//----- nvinfo : EIATTR_CUDA_API_VERSION
	.align		4
        /*0000*/ 	.byte	0x04, 0x37
        /*0002*/ 	.short	(.L_7 - .L_6)
.L_6:
        /*0004*/ 	.word	0x00000082


	//----- nvinfo : EIATTR_KPARAM_INFO
	.align		4
.L_7:
        /*0008*/ 	.byte	0x04, 0x17
        /*000a*/ 	.short	(.L_9 - .L_8)
.L_8:
        /*000c*/ 	.word	0x00000000
        /*0010*/ 	.short	0x0001
        /*0012*/ 	.short	0x0008
        /*0014*/ 	.byte	0x00, 0xf5, 0x21, 0x00


	//----- nvinfo : EIATTR_KPARAM_INFO
	.align		4
.L_9:
        /*0018*/ 	.byte	0x04, 0x17
        /*001a*/ 	.short	(.L_11 - .L_10)
.L_10:
        /*001c*/ 	.word	0x00000000
        /*0020*/ 	.short	0x0000
        /*0022*/ 	.short	0x0000
        /*0024*/ 	.byte	0x00, 0xf5, 0x21, 0x00


	//----- nvinfo : EIATTR_SPARSE_MMA_MASK
	.align		4
.L_11:
        /*0028*/ 	.byte	0x03, 0x50
        /*002a*/ 	.short	0x0000


	//----- nvinfo : EIATTR_MAXREG_COUNT
	.align		4
        /*002c*/ 	.byte	0x03, 0x1b
        /*002e*/ 	.short	0x00ff


	//----- nvinfo : EIATTR_NUM_BARRIERS
	.align		4
        /*0030*/ 	.byte	0x02, 0x4c
        /*0032*/ 	.byte	0x01
	.zero		1


	//----- nvinfo : EIATTR_MERCURY_ISA_VERSION
	.align		4
        /*0034*/ 	.byte	0x03, 0x5f
        /*0036*/ 	.short	0x0101


	//----- nvinfo : EIATTR_COOP_GROUP_MASK_REGIDS
	.align		4
        /*0038*/ 	.byte	0x04, 0x29
        /*003a*/ 	.short	(.L_13 - .L_12)


	//   ....[0]....
.L_12:
        /*003c*/ 	.word	0xffffffff


	//   ....[1]....
        /*0040*/ 	.word	0xffffffff


	//   ....[2]....
        /*0044*/ 	.word	0xffffffff


	//   ....[3]....
        /*0048*/ 	.word	0xffffffff


	//   ....[4]....
        /*004c*/ 	.word	0xffffffff


	//   ....[5]....
        /*0050*/ 	.word	0xffffffff


	//   ....[6]....
        /*0054*/ 	.word	0xffffffff


	//   ....[7]....
        /*0058*/ 	.word	0xffffffff


	//   ....[8]....
        /*005c*/ 	.word	0xffffffff


	//   ....[9]....
        /*0060*/ 	.word	0xffffffff


	//----- nvinfo : EIATTR_COOP_GROUP_INSTR_OFFSETS
	.align		4
.L_13:
        /*0064*/ 	.byte	0x04, 0x28
        /*0066*/ 	.short	(.L_15 - .L_14)


	//   ....[0]....
.L_14:
        /*0068*/ 	.word	0x000020b0


	//   ....[1]....
        /*006c*/ 	.word	0x00002100


	//   ....[2]....
        /*0070*/ 	.word	0x00002170


	//   ....[3]....
        /*0074*/ 	.word	0x000021f0


	//   ....[4]....
        /*0078*/ 	.word	0x00002290


	//   ....[5]....
        /*007c*/ 	.word	0x00002420


	//   ....[6]....
        /*0080*/ 	.word	0x00002450


	//   ....[7]....
        /*0084*/ 	.word	0x00002480


	//   ....[8]....
        /*0088*/ 	.word	0x000024b0


	//   ....[9]....
        /*008c*/ 	.word	0x000024e0


	//----- nvinfo : EIATTR_VRC_CTA_INIT_COUNT
	.align		4
.L_15:
        /*0090*/ 	.byte	0x02, 0x4a
	.zero		1
	.zero		1


	//----- nvinfo : EIATTR_EXIT_INSTR_OFFSETS
	.align		4
        /*0094*/ 	.byte	0x04, 0x1c
        /*0096*/ 	.short	(.L_17 - .L_16)


	//   ....[0]....
.L_16:
        /*0098*/ 	.word	0x000023d0


	//   ....[1]....
        /*009c*/ 	.word	0x00002500


	//   ....[2]....
        /*00a0*/ 	.word	0x00002540


	//----- nvinfo : EIATTR_CRS_STACK_SIZE
	.align		4
.L_17:
        /*00a4*/ 	.byte	0x04, 0x1e
        /*00a6*/ 	.short	(.L_19 - .L_18)
.L_18:
        /*00a8*/ 	.word	0x00000000


	//----- nvinfo : EIATTR_CBANK_PARAM_SIZE
	.align		4
.L_19:
        /*00ac*/ 	.byte	0x03, 0x19
        /*00ae*/ 	.short	0x0010


	//----- nvinfo : EIATTR_PARAM_CBANK
	.align		4
        /*00b0*/ 	.byte	0x04, 0x0a
        /*00b2*/ 	.short	(.L_21 - .L_20)
	.align		4
.L_20:
        /*00b4*/ 	.word	index@(.nv.constant0._Z7reduce7ILj128EEvPfS0_)
        /*00b8*/ 	.short	0x0380
        /*00ba*/ 	.short	0x0010


	//----- nvinfo : EIATTR_SW_WAR
	.align		4
.L_21:
        /*00bc*/ 	.byte	0x04, 0x36
        /*00be*/ 	.short	(.L_23 - .L_22)
.L_22:
        /*00c0*/ 	.word	0x00000008
.L_23:


//--------------------- .nv.callgraph             --------------------------
	.section	.nv.callgraph,"",@"SHT_CUDA_CALLGRAPH"
	.align	4
	.sectionentsize	8
	.align		4
        /*0000*/ 	.word	0x00000000
	.align		4
        /*0004*/ 	.word	0xffffffff
	.align		4
        /*0008*/ 	.word	0x00000000
	.align		4
        /*000c*/ 	.word	0xfffffffe
	.align		4
        /*0010*/ 	.word	0x00000000
	.align		4
        /*0014*/ 	.word	0xfffffffd
	.align		4
        /*0018*/ 	.word	0x00000000
	.align		4
        /*001c*/ 	.word	0xfffffffc


//--------------------- .text._Z7reduce7ILj128EEvPfS0_ --------------------------
	.section	.text._Z7reduce7ILj128EEvPfS0_,"ax",@progbits
	.align	128
        .global         _Z7reduce7ILj128EEvPfS0_
        .type           _Z7reduce7ILj128EEvPfS0_,@function
        .size           _Z7reduce7ILj128EEvPfS0_,(.L_x_17 - _Z7reduce7ILj128EEvPfS0_)
        .other          _Z7reduce7ILj128EEvPfS0_,@"STO_CUDA_ENTRY STV_DEFAULT"
_Z7reduce7ILj128EEvPfS0_:
.text._Z7reduce7ILj128EEvPfS0_:
[----:B------:R-:W-:Y:S01]  /*0000*/  LDC R1, c[0x0][0x37c] ;  /* 0x0000df00ff017b82 */ /* 0x000fe20000000800 */
[----:B------:R-:W0:Y:S01]  /*0010*/  S2R R0, SR_CTAID.X ;  /* 0x0000000000007919 */ /* 0x000e220000002500 */
[----:B------:R-:W0:Y:S06]  /*0020*/  LDCU UR6, c[0x0][0x360] ;  /* 0x00006c00ff0677ac */ /* 0x000e2c0008000800 */
[----:B------:R-:W1:Y:S01]  /*0030*/  LDC.64 R12, c[0x0][0x380] ;  /* 0x0000e000ff0c7b82 */ /* 0x000e620000000a00 */
[----:B------:R-:W2:Y:S01]  /*0040*/  S2R R2, SR_TID.X ;  /* 0x0000000000027919 */ /* 0x000ea20000002100 */
[----:B------:R-:W3:Y:S01]  /*0050*/  LDCU.64 UR4, c[0x0][0x358] ;  /* 0x00006b00ff0477ac */ /* 0x000ee20008000a00 */
[----:B0-----:R-:W-:-:S05]  /*0060*/  IMAD R3, R0, UR6, RZ ;  /* 0x0000000600037c24 */ /* 0x001fca000f8e02ff */
[----:B--2---:R-:W-:-:S04]  /*0070*/  LEA R3, R3, R2, 0x7 ;  /* 0x0000000203037211 */ /* 0x004fc800078e38ff */
[C---:B------:R-:W-:Y:S01]  /*0080*/  IADD3 R9, PT, PT, R3.reuse, UR6, RZ ;  /* 0x0000000603097c10 */ /* 0x040fe2000fffe0ff */
[----:B-1----:R-:W-:-:S04]  /*0090*/  IMAD.WIDE.U32 R6, R3, 0x4, R12 ;  /* 0x0000000403067825 */ /* 0x002fc800078e000c */
[C---:B------:R-:W-:Y:S01]  /*00a0*/  IMAD.WIDE.U32 R4, R9.reuse, 0x4, R12 ;  /* 0x0000000409047825 */ /* 0x040fe200078e000c */
[----:B---3--:R0:W2:Y:S01]  /*00b0*/  LDG.E R11, desc[UR4][R6.64] ;  /* 0x00000004060b7981 */ /* 0x0080a2000c1e1900 */
[----:B------:R-:W-:-:S04]  /*00c0*/  IADD3 R3, PT, PT, R9, UR6, RZ ;  /* 0x0000000609037c10 */ /* 0x000fc8000fffe0ff */
[----:B------:R-:W3:Y:S01]  /*00d0*/  LDG.E R4, desc[UR4][R4.64] ;  /* 0x0000000404047981 */ /* 0x000ee2000c1e1900 */
[C---:B------:R-:W-:Y:S01]  /*00e0*/  IMAD.WIDE.U32 R8, R3.reuse, 0x4, R12 ;  /* 0x0000000403087825 */ /* 0x040fe200078e000c */
[----:B------:R-:W-:-:S04]  /*00f0*/  IADD3 R3, PT, PT, R3, UR6, RZ ;  /* 0x0000000603037c10 */ /* 0x000fc8000fffe0ff */
[----:B------:R1:W4:Y:S01]  /*0100*/  LDG.E R23, desc[UR4][R8.64] ;  /* 0x0000000408177981 */ /* 0x000322000c1e1900 */
[C---:B------:R-:W-:Y:S01]  /*0110*/  IMAD.WIDE.U32 R14, R3.reuse, 0x4, R12 ;  /* 0x00000004030e7825 */ /* 0x040fe200078e000c */
[----:B------:R-:W-:-:S04]  /*0120*/  IADD3 R3, PT, PT, R3, UR6, RZ ;  /* 0x0000000603037c10 */ /* 0x000fc8000fffe0ff */
[----:B------:R5:W4:Y:S01]  /*0130*/  LDG.E R22, desc[UR4][R14.64] ;  /* 0x000000040e167981 */ /* 0x000b22000c1e1900 */
[C---:B------:R-:W-:Y:S01]  /*0140*/  IMAD.WIDE.U32 R24, R3.reuse, 0x4, R12 ;  /* 0x0000000403187825 */ /* 0x040fe200078e000c */
[----:B------:R-:W-:-:S05]  /*0150*/  IADD3 R3, PT, PT, R3, UR6, RZ ;  /* 0x0000000603037c10 */ /* 0x000fca000fffe0ff */
[----:B------:R-:W4:Y:S01]  /*0160*/  LDG.E R24, desc[UR4][R24.64] ;  /* 0x0000000418187981 */ /* 0x000f22000c1e1900 */
[----:B0-----:R-:W-:-:S05]  /*0170*/  IMAD.WIDE.U32 R6, R3, 0x4, R12 ;  /* 0x0000000403067825 */ /* 0x001fca00078e000c */
[----:B------:R-:W4:Y:S01]  /*0180*/  LDG.E R29, desc[UR4][R6.64] ;  /* 0x00000004061d7981 */ /* 0x000f22000c1e1900 */
[----:B------:R-:W-:-:S05]  /*0190*/  IADD3 R3, PT, PT, R3, UR6, RZ ;  /* 0x0000000603037c10 */ /* 0x000fca000fffe0ff */
[----:B-1----:R-:W-:-:S05]  /*01a0*/  IMAD.WIDE.U32 R8, R3, 0x4, R12 ;  /* 0x0000000403087825 */ /* 0x002fca00078e000c */
[----:B------:R0:W4:Y:S01]  /*01b0*/  LDG.E R5, desc[UR4][R8.64] ;  /* 0x0000000408057981 */ /* 0x000122000c1e1900 */
[----:B------:R-:W-:-:S05]  /*01c0*/  IADD3 R19, PT, PT, R3, UR6, RZ ;  /* 0x0000000603137c10 */ /* 0x000fca000fffe0ff */
[C---:B------:R-:W-:Y:S01]  /*01d0*/  IMAD.WIDE.U32 R16, R19.reuse, 0x4, R12 ;  /* 0x0000000413107825 */ /* 0x040fe200078e000c */
[----:B-----5:R-:W-:-:S04]  /*01e0*/  IADD3 R15, PT, PT, R19, UR6, RZ ;  /* 0x00000006130f7c10 */ /* 0x020fc8000fffe0ff */
[----:B------:R1:W5:Y:S01]  /*01f0*/  LDG.E R3, desc[UR4][R16.64] ;  /* 0x0000000410037981 */ /* 0x000362000c1e1900 */
[C---:B------:R-:W-:Y:S01]  /*0200*/  IMAD.WIDE.U32 R18, R15.reuse, 0x4, R12 ;  /* 0x000000040f127825 */ /* 0x040fe200078e000c */
[----:B------:R-:W-:-:S05]  /*0210*/  IADD3 R21, PT, PT, R15, UR6, RZ ;  /* 0x000000060f157c10 */ /* 0x000fca000fffe0ff */
[----:B------:R1:W5:Y:S01]  /*0220*/  LDG.E R18, desc[UR4][R18.64] ;  /* 0x0000000412127981 */ /* 0x000362000c1e1900 */
[C---:B------:R-:W-:Y:S01]  /*0230*/  IMAD.WIDE.U32 R14, R21.reuse, 0x4, R12 ;  /* 0x00000004150e7825 */ /* 0x040fe200078e000c */
[----:B------:R-:W-:-:S04]  /*0240*/  IADD3 R21, PT, PT, R21, UR6, RZ ;  /* 0x0000000615157c10 */ /* 0x000fc8000fffe0ff */
[----:B------:R1:W5:Y:S01]  /*0250*/  LDG.E R10, desc[UR4][R14.64] ;  /* 0x000000040e0a7981 */ /* 0x000362000c1e1900 */
[C---:B0-----:R-:W-:Y:S01]  /*0260*/  IMAD.WIDE.U32 R8, R21.reuse, 0x4, R12 ;  /* 0x0000000415087825 */ /* 0x041fe200078e000c */
[----:B------:R-:W-:-:S05]  /*0270*/  IADD3 R21, PT, PT, R21, UR6, RZ ;  /* 0x0000000615157c10 */ /* 0x000fca000fffe0ff */
[----:B------:R0:W5:Y:S01]  /*0280*/  LDG.E R8, desc[UR4][R8.64] ;  /* 0x0000000408087981 */ /* 0x000162000c1e1900 */
[----:B------:R-:W-:-:S06]  /*0290*/  IMAD.WIDE.U32 R6, R21, 0x4, R12 ;  /* 0x0000000415067825 */ /* 0x000fcc00078e000c */
[----:B------:R-:W5:Y:S01]  /*02a0*/  LDG.E R7, desc[UR4][R6.64] ;  /* 0x0000000406077981 */ /* 0x000f62000c1e1900 */
[----:B-1----:R-:W-:-:S05]  /*02b0*/  IADD3 R17, PT, PT, R21, UR6, RZ ;  /* 0x0000000615117c10 */ /* 0x002fca000fffe0ff */
[C---:B------:R-:W-:Y:S01]  /*02c0*/  IMAD.WIDE.U32 R20, R17.reuse, 0x4, R12 ;  /* 0x0000000411147825 */ /* 0x040fe200078e000c */
[----:B------:R-:W-:-:S04]  /*02d0*/  IADD3 R17, PT, PT, R17, UR6, RZ ;  /* 0x0000000611117c10 */ /* 0x000fc8000fffe0ff */
[C---:B------:R-:W-:Y:S01]  /*02e0*/  IADD3 R19, PT, PT, R17.reuse, UR6, RZ ;  /* 0x0000000611137c10 */ /* 0x040fe2000fffe0ff */
[--C-:B------:R-:W-:Y:S01]  /*02f0*/  IMAD.WIDE.U32 R14, R17, 0x4, R12.reuse ;  /* 0x00000004110e7825 */ /* 0x100fe200078e000c */
[----:B------:R-:W5:Y:S02]  /*0300*/  LDG.E R26, desc[UR4][R20.64] ;  /* 0x00000004141a7981 */ /* 0x000f64000c1e1900 */
[C---:B------:R-:W-:Y:S01]  /*0310*/  IADD3 R25, PT, PT, R19.reuse, UR6, RZ ;  /* 0x0000000613197c10 */ /* 0x040fe2000fffe0ff */
[--C-:B------:R-:W-:Y:S01]  /*0320*/  IMAD.WIDE.U32 R16, R19, 0x4, R12.reuse ;  /* 0x0000000413107825 */ /* 0x100fe200078e000c */
[----:B------:R1:W5:Y:S02]  /*0330*/  LDG.E R6, desc[UR4][R14.64] ;  /* 0x000000040e067981 */ /* 0x000364000c1e1900 */
[C---:B0-----:R-:W-:Y:S02]  /*0340*/  IADD3 R9, PT, PT, R25.reuse, UR6, RZ ;  /* 0x0000000619097c10 */ /* 0x041fe4000fffe0ff */
[----:B------:R0:W5:Y:S01]  /*0350*/  LDG.E R27, desc[UR4][R16.64] ;  /* 0x00000004101b7981 */ /* 0x000162000c1e1900 */
[----:B-1----:R-:W-:Y:S01]  /*0360*/  IMAD.WIDE.U32 R14, R25, 0x4, R12 ;  /* 0x00000004190e7825 */ /* 0x002fe200078e000c */
[----:B------:R-:W-:-:S03]  /*0370*/  IADD3 R25, PT, PT, R9, UR6, RZ ;  /* 0x0000000609197c10 */ /* 0x000fc6000fffe0ff */
[--C-:B0-----:R-:W-:Y:S02]  /*0380*/  IMAD.WIDE.U32 R16, R9, 0x4, R12.reuse ;  /* 0x0000000409107825 */ /* 0x101fe400078e000c */
[----:B------:R0:W5:Y:S02]  /*0390*/  LDG.E R9, desc[UR4][R14.64] ;  /* 0x000000040e097981 */ /* 0x000164000c1e1900 */
[C---:B------:R-:W-:Y:S02]  /*03a0*/  IMAD.WIDE.U32 R20, R25.reuse, 0x4, R12 ;  /* 0x0000000419147825 */ /* 0x040fe400078e000c */
[----:B------:R3:W5:Y:S01]  /*03b0*/  LDG.E R19, desc[UR4][R16.64] ;  /* 0x0000000410137981 */ /* 0x000762000c1e1900 */
[----:B0-----:R-:W-:-:S04]  /*03c0*/  IADD3 R15, PT, PT, R25, UR6, RZ ;  /* 0x00000006190f7c10 */ /* 0x001fc8000fffe0ff */
[C---:B------:R-:W-:Y:S01]  /*03d0*/  IADD3 R28, PT, PT, R15.reuse, UR6, RZ ;  /* 0x000000060f1c7c10 */ /* 0x040fe2000fffe0ff */
[----:B------:R-:W-:-:S03]  /*03e0*/  IMAD.WIDE.U32 R14, R15, 0x4, R12 ;  /* 0x000000040f0e7825 */ /* 0x000fc600078e000c */
[----:B------:R-:W-:Y:S01]  /*03f0*/  IADD3 R25, PT, PT, R28, UR6, RZ ;  /* 0x000000061c197c10 */ /* 0x000fe2000fffe0ff */
[----:B--2---:R-:W-:-:S04]  /*0400*/  FADD R11, RZ, R11 ;  /* 0x0000000bff0b7221 */ /* 0x004fc80000000000 */
[----:B---3--:R-:W-:Y:S02]  /*0410*/  FADD R16, R11, R4 ;  /* 0x000000040b107221 */ /* 0x008fe40000000000 */
[----:B------:R0:W2:Y:S04]  /*0420*/  LDG.E R4, desc[UR4][R20.64] ;  /* 0x0000000414047981 */ /* 0x0000a8000c1e1900 */
[----:B------:R1:W3:Y:S01]  /*0430*/  LDG.E R11, desc[UR4][R14.64] ;  /* 0x000000040e0b7981 */ /* 0x0002e2000c1e1900 */
[----:B----4-:R-:W-:Y:S01]  /*0440*/  FADD R23, R16, R23 ;  /* 0x0000001710177221 */ /* 0x010fe20000000000 */
[C---:B------:R-:W-:Y:S01]  /*0450*/  IMAD.WIDE.U32 R16, R25.reuse, 0x4, R12 ;  /* 0x0000000419107825 */ /* 0x040fe200078e000c */
[----:B0-----:R-:W-:-:S05]  /*0460*/  IADD3 R21, PT, PT, R25, UR6, RZ ;  /* 0x0000000619157c10 */ /* 0x001fca000fffe0ff */
[----:B------:R0:W4:Y:S01]  /*0470*/  LDG.E R16, desc[UR4][R16.64] ;  /* 0x0000000410107981 */ /* 0x000122000c1e1900 */
[----:B-1----:R-:W-:Y:S01]  /*0480*/  IMAD.WIDE.U32 R14, R28, 0x4, R12 ;  /* 0x000000041c0e7825 */ /* 0x002fe200078e000c */
[----:B------:R-:W-:-:S04]  /*0490*/  IADD3 R25, PT, PT, R21, UR6, RZ ;  /* 0x0000000615197c10 */ /* 0x000fc8000fffe0ff */
[----:B------:R1:W4:Y:S01]  /*04a0*/  LDG.E R28, desc[UR4][R14.64] ;  /* 0x000000040e1c7981 */ /* 0x000322000c1e1900 */
[----:B------:R-:W-:Y:S01]  /*04b0*/  IMAD.WIDE.U32 R20, R21, 0x4, R12 ;  /* 0x0000000415147825 */ /* 0x000fe200078e000c */
[----:B0-----:R-:W-:-:S05]  /*04c0*/  IADD3 R17, PT, PT, R25, UR6, RZ ;  /* 0x0000000619117c10 */ /* 0x001fca000fffe0ff */
[----:B------:R0:W4:Y:S01]  /*04d0*/  LDG.E R20, desc[UR4][R20.64] ;  /* 0x0000000414147981 */ /* 0x000122000c1e1900 */
[----:B-1----:R-:W-:Y:S01]  /*04e0*/  FADD R15, R23, R22 ;  /* 0x00000016170f7221 */ /* 0x002fe20000000000 */
[----:B------:R-:W-:-:S04]  /*04f0*/  IMAD.WIDE.U32 R22, R25, 0x4, R12 ;  /* 0x0000000419167825 */ /* 0x000fc800078e000c */
[----:B------:R-:W-:Y:S01]  /*0500*/  FADD R14, R15, R24 ;  /* 0x000000180f0e7221 */ /* 0x000fe20000000000 */
[C---:B------:R-:W-:Y:S01]  /*0510*/  IMAD.WIDE.U32 R24, R17.reuse, 0x4, R12 ;  /* 0x0000000411187825 */ /* 0x040fe200078e000c */
[----:B------:R-:W4:Y:S01]  /*0520*/  LDG.E R22, desc[UR4][R22.64] ;  /* 0x0000000416167981 */ /* 0x000f22000c1e1900 */
[----:B0-----:R-:W-:-:S04]  /*0530*/  IADD3 R21, PT, PT, R17, UR6, RZ ;  /* 0x0000000611157c10 */ /* 0x001fc8000fffe0ff */
[----:B------:R-:W4:Y:S01]  /*0540*/  LDG.E R24, desc[UR4][R24.64] ;  /* 0x0000000418187981 */ /* 0x000f22000c1e1900 */
[----:B------:R-:W-:Y:S01]  /*0550*/  FADD R29, R14, R29 ;  /* 0x0000001d0e1d7221 */ /* 0x000fe20000000000 */
[C---:B------:R-:W-:Y:S01]  /*0560*/  IMAD.WIDE.U32 R14, R21.reuse, 0x4, R12 ;  /* 0x00000004150e7825 */ /* 0x040fe200078e000c */
[----:B------:R-:W-:-:S04]  /*0570*/  IADD3 R21, PT, PT, R21, UR6, RZ ;  /* 0x0000000615157c10 */ /* 0x000fc8000fffe0ff */
[----:B------:R0:W4:Y:S01]  /*0580*/  LDG.E R17, desc[UR4][R14.64] ;  /* 0x000000040e117981 */ /* 0x000122000c1e1900 */
[----:B------:R-:W-:Y:S01]  /*0590*/  FADD R29, R29, R5 ;  /* 0x000000051d1d7221 */ /* 0x000fe20000000000 */
[----:B0-----:R-:W-:-:S05]  /*05a0*/  IMAD.WIDE.U32 R14, R21, 0x4, R12 ;  /* 0x00000004150e7825 */ /* 0x001fca00078e000c */
[----:B------:R0:W4:Y:S01]  /*05b0*/  LDG.E R5, desc[UR4][R14.64] ;  /* 0x000000040e057981 */ /* 0x000122000c1e1900 */
[----:B------:R-:W-:Y:S01]  /*05c0*/  IADD3 R21, PT, PT, R21, UR6, RZ ;  /* 0x0000000615157c10 */ /* 0x000fe2000fffe0ff */
[----:B-----5:R-:W-:-:S04]  /*05d0*/  FADD R29, R29, R3 ;  /* 0x000000031d1d7221 */ /* 0x020fc80000000000 */
[C---:B0-----:R-:W-:Y:S01]  /*05e0*/  IMAD.WIDE.U32 R14, R21.reuse, 0x4, R12 ;  /* 0x00000004150e7825 */ /* 0x041fe200078e000c */
[----:B------:R-:W-:-:S04]  /*05f0*/  IADD3 R21, PT, PT, R21, UR6, RZ ;  /* 0x0000000615157c10 */ /* 0x000fc8000fffe0ff */
[----:B------:R0:W5:Y:S01]  /*0600*/  LDG.E R3, desc[UR4][R14.64] ;  /* 0x000000040e037981 */ /* 0x000162000c1e1900 */
[----:B------:R-:W-:Y:S01]  /*0610*/  FADD R29, R29, R18 ;  /* 0x000000121d1d7221 */ /* 0x000fe20000000000 */
        /* <DEDUP_REMOVED lines=8> */
[C---:B------:R-:W-:Y:S01]  /*06a0*/  IADD3 R23, PT, PT, R21.reuse, UR6, RZ ;  /* 0x0000000615177c10 */ /* 0x040fe2000fffe0ff */
[----:B0-----:R-:W-:-:S05]  /*06b0*/  IMAD.WIDE.U32 R14, R21, 0x4, R12 ;  /* 0x00000004150e7825 */ /* 0x001fca00078e000c */
[----:B------:R0:W5:Y:S01]  /*06c0*/  LDG.E R8, desc[UR4][R14.64] ;  /* 0x000000040e087981 */ /* 0x000162000c1e1900 */
[----:B------:R-:W-:Y:S01]  /*06d0*/  FADD R29, R29, R7 ;  /* 0x000000071d1d7221 */ /* 0x000fe20000000000 */
[C---:B------:R-:W-:Y:S01]  /*06e0*/  IADD3 R7, PT, PT, R23.reuse, UR6, RZ ;  /* 0x0000000617077c10 */ /* 0x040fe2000fffe0ff */
[----:B0-----:R-:W-:-:S05]  /*06f0*/  IMAD.WIDE.U32 R14, R23, 0x4, R12 ;  /* 0x00000004170e7825 */ /* 0x001fca00078e000c */
[----:B------:R0:W5:Y:S02]  /*0700*/  LDG.E R21, desc[UR4][R14.64] ;  /* 0x000000040e157981 */ /* 0x000164000c1e1900 */
[----:B0-----:R-:W-:-:S05]  /*0710*/  IMAD.WIDE.U32 R14, R7, 0x4, R12 ;  /* 0x00000004070e7825 */ /* 0x001fca00078e000c */
[----:B------:R0:W5:Y:S01]  /*0720*/  LDG.E R23, desc[UR4][R14.64] ;  /* 0x000000040e177981 */ /* 0x000162000c1e1900 */
[----:B------:R-:W-:-:S04]  /*0730*/  FADD R29, R29, R26 ;  /* 0x0000001a1d1d7221 */ /* 0x000fc80000000000 */
[----:B------:R-:W-:Y:S01]  /*0740*/  FADD R6, R29, R6 ;  /* 0x000000061d067221 */ /* 0x000fe20000000000 */
[----:B------:R-:W-:-:S03]  /*0750*/  IADD3 R7, PT, PT, R7, UR6, RZ ;  /* 0x0000000607077c10 */ /* 0x000fc6000fffe0ff */
[----:B------:R-:W-:Y:S01]  /*0760*/  FADD R6, R6, R27 ;  /* 0x0000001b06067221 */ /* 0x000fe20000000000 */
[----:B------:R-:W-:-:S03]  /*0770*/  IADD3 R27, PT, PT, R7, UR6, RZ ;  /* 0x00000006071b7c10 */ /* 0x000fc6000fffe0ff */
[----:B------:R-:W-:Y:S01]  /*0780*/  FADD R26, R6, R9 ;  /* 0x00000009061a7221 */ /* 0x000fe20000000000 */
[----:B------:R-:W-:-:S04]  /*0790*/  IMAD.WIDE.U32 R6, R7, 0x4, R12 ;  /* 0x0000000407067825 */ /* 0x000fc800078e000c */
[----:B------:R-:W-:Y:S01]  /*07a0*/  FADD R25, R26, R19 ;  /* 0x000000131a197221 */ /* 0x000fe20000000000 */
[C---:B------:R-:W-:Y:S01]  /*07b0*/  IADD3 R19, PT, PT, R27.reuse, UR6, RZ ;  /* 0x000000061b137c10 */ /* 0x040fe2000fffe0ff */
[--C-:B------:R-:W-:Y:S01]  /*07c0*/  IMAD.WIDE.U32 R26, R27, 0x4, R12.reuse ;  /* 0x000000041b1a7825 */ /* 0x100fe200078e000c */
[----:B------:R1:W5:Y:S03]  /*07d0*/  LDG.E R9, desc[UR4][R6.64] ;  /* 0x0000000406097981 */ /* 0x000366000c1e1900 */
[C---:B0-----:R-:W-:Y:S01]  /*07e0*/  IMAD.WIDE.U32 R14, R19.reuse, 0x4, R12 ;  /* 0x00000004130e7825 */ /* 0x041fe200078e000c */
[----:B-1----:R-:W-:-:S04]  /*07f0*/  IADD3 R7, PT, PT, R19, UR6, RZ ;  /* 0x0000000613077c10 */ /* 0x002fc8000fffe0ff */
[C---:B------:R-:W-:Y:S01]  /*0800*/  IADD3 R29, PT, PT, R7.reuse, UR6, RZ ;  /* 0x00000006071d7c10 */ /* 0x040fe2000fffe0ff */
[----:B------:R-:W-:-:S05]  /*0810*/  IMAD.WIDE.U32 R6, R7, 0x4, R12 ;  /* 0x0000000407067825 */ /* 0x000fca00078e000c */
[----:B------:R-:W5:Y:S01]  /*0820*/  LDG.E R19, desc[UR4][R6.64] ;  /* 0x0000000406137981 */ /* 0x000f62000c1e1900 */
[----:B--2---:R-:W-:-:S03]  /*0830*/  FADD R25, R25, R4 ;  /* 0x0000000419197221 */ /* 0x004fc60000000000 */
[----:B------:R0:W2:Y:S01]  /*0840*/  LDG.E R4, desc[UR4][R26.64] ;  /* 0x000000041a047981 */ /* 0x0000a2000c1e1900 */
[----:B---3--:R-:W-:-:S03]  /*0850*/  FADD R25, R25, R11 ;  /* 0x0000000b19197221 */ /* 0x008fc60000000000 */
[----:B------:R1:W3:Y:S01]  /*0860*/  LDG.E R11, desc[UR4][R14.64] ;  /* 0x000000040e0b7981 */ /* 0x0002e2000c1e1900 */
[----:B0-----:R-:W-:Y:S01]  /*0870*/  IADD3 R27, PT, PT, R29, UR6, RZ ;  /* 0x000000061d1b7c10 */ /* 0x001fe2000fffe0ff */
[----:B----4-:R-:W-:Y:S01]  /*0880*/  FADD R25, R25, R28 ;  /* 0x0000001c19197221 */ /* 0x010fe20000000000 */
[----:B------:R-:W-:-:S04]  /*0890*/  IMAD.WIDE.U32 R28, R29, 0x4, R12 ;  /* 0x000000041d1c7825 */ /* 0x000fc800078e000c */
[----:B------:R-:W-:Y:S01]  /*08a0*/  FADD R16, R25, R16 ;  /* 0x0000001019107221 */ /* 0x000fe20000000000 */
[C---:B------:R-:W-:Y:S01]  /*08b0*/  IADD3 R25, PT, PT, R27.reuse, UR6, RZ ;  /* 0x000000061b197c10 */ /* 0x040fe2000fffe0ff */
[----:B------:R-:W-:Y:S01]  /*08c0*/  IMAD.WIDE.U32 R26, R27, 0x4, R12 ;  /* 0x000000041b1a7825 */ /* 0x000fe200078e000c */
[----:B------:R0:W4:Y:S03]  /*08d0*/  LDG.E R28, desc[UR4][R28.64] ;  /* 0x000000041c1c7981 */ /* 0x000126000c1e1900 */
[----:B------:R-:W-:Y:S01]  /*08e0*/  FADD R16, R16, R20 ;  /* 0x0000001410107221 */ /* 0x000fe20000000000 */
[C---:B------:R-:W-:Y:S01]  /*08f0*/  IADD3 R20, PT, PT, R25.reuse, UR6, RZ ;  /* 0x0000000619147c10 */ /* 0x040fe2000fffe0ff */
[--C-:B-1----:R-:W-:Y:S01]  /*0900*/  IMAD.WIDE.U32 R14, R25, 0x4, R12.reuse ;  /* 0x00000004190e7825 */ /* 0x102fe200078e000c */
[----:B------:R-:W4:Y:S02]  /*0910*/  LDG.E R26, desc[UR4][R26.64] ;  /* 0x000000041a1a7981 */ /* 0x000f24000c1e1900 */
[C---:B------:R-:W-:Y:S01]  /*0920*/  IADD3 R25, PT, PT, R20.reuse, UR6, RZ ;  /* 0x0000000614197c10 */ /* 0x040fe2000fffe0ff */
[----:B------:R-:W-:-:S04]  /*0930*/  IMAD.WIDE.U32 R6, R20, 0x4, R12 ;  /* 0x0000000414067825 */ /* 0x000fc800078e000c */
[----:B0-----:R-:W-:Y:S01]  /*0940*/  FADD R29, R16, R22 ;  /* 0x00000016101d7221 */ /* 0x001fe20000000000 */
[----:B------:R-:W-:Y:S01]  /*0950*/  IADD3 R22, PT, PT, R25, UR6, RZ ;  /* 0x0000000619167c10 */ /* 0x000fe2000fffe0ff */
[----:B------:R0:W4:Y:S04]  /*0960*/  LDG.E R16, desc[UR4][R14.64] ;  /* 0x000000040e107981 */ /* 0x000128000c1e1900 */
[----:B------:R1:W4:Y:S01]  /*0970*/  LDG.E R20, desc[UR4][R6.64] ;  /* 0x0000000406147981 */ /* 0x000322000c1e1900 */
[----:B------:R-:W-:Y:S01]  /*0980*/  FADD R29, R29, R24 ;  /* 0x000000181d1d7221 */ /* 0x000fe20000000000 */
[----:B0-----:R-:W-:Y:S01]  /*0990*/  IADD3 R15, PT, PT, R22, UR6, RZ ;  /* 0x00000006160f7c10 */ /* 0x001fe2000fffe0ff */
[----:B-1----:R-:W-:-:S04]  /*09a0*/  IMAD.WIDE.U32 R6, R25, 0x4, R12 ;  /* 0x0000000419067825 */ /* 0x002fc800078e000c */
[--C-:B------:R-:W-:Y:S02]  /*09b0*/  IMAD.WIDE.U32 R24, R22, 0x4, R12.reuse ;  /* 0x0000000416187825 */ /* 0x100fe400078e000c */
[----:B------:R0:W4:Y:S01]  /*09c0*/  LDG.E R22, desc[UR4][R6.64] ;  /* 0x0000000406167981 */ /* 0x000122000c1e1900 */
[C---:B------:R-:W-:Y:S01]  /*09d0*/  IADD3 R27, PT, PT, R15.reuse, UR6, RZ ;  /* 0x000000060f1b7c10 */ /* 0x040fe2000fffe0ff */
[----:B------:R-:W-:Y:S02]  /*09e0*/  IMAD.WIDE.U32 R14, R15, 0x4, R12 ;  /* 0x000000040f0e7825 */ /* 0x000fe400078e000c */
[----:B------:R1:W4:Y:S02]  /*09f0*/  LDG.E R24, desc[UR4][R24.64] ;  /* 0x0000000418187981 */ /* 0x000324000c1e1900 */
[----:B------:R-:W-:Y:S02]  /*0a00*/  FADD R29, R29, R17 ;  /* 0x000000111d1d7221 */ /* 0x000fe40000000000 */
[----:B------:R1:W4:Y:S01]  /*0a10*/  LDG.E R17, desc[UR4][R14.64] ;  /* 0x000000040e117981 */ /* 0x000322000c1e1900 */
[C---:B0-----:R-:W-:Y:S01]  /*0a20*/  IMAD.WIDE.U32 R6, R27.reuse, 0x4, R12 ;  /* 0x000000041b067825 */ /* 0x041fe200078e000c */
[----:B-1----:R-:W-:-:S04]  /*0a30*/  IADD3 R25, PT, PT, R27, UR6, RZ ;  /* 0x000000061b197c10 */ /* 0x002fc8000fffe0ff */
[----:B------:R0:W4:Y:S01]  /*0a40*/  LDG.E R27, desc[UR4][R6.64] ;  /* 0x00000004061b7981 */ /* 0x000122000c1e1900 */
[----:B------:R-:W-:-:S04]  /*0a50*/  IMAD.WIDE.U32 R14, R25, 0x4, R12 ;  /* 0x00000004190e7825 */ /* 0x000fc800078e000c */
[----:B------:R-:W-:Y:S02]  /*0a60*/  FADD R29, R29, R5 ;  /* 0x000000051d1d7221 */ /* 0x000fe40000000000 */
[----:B------:R1:W4:Y:S01]  /*0a70*/  LDG.E R5, desc[UR4][R14.64] ;  /* 0x000000040e057981 */ /* 0x000322000c1e1900 */
[----:B------:R-:W-:Y:S01]  /*0a80*/  IADD3 R25, PT, PT, R25, UR6, RZ ;  /* 0x0000000619197c10 */ /* 0x000fe2000fffe0ff */
[----:B-----5:R-:W-:-:S04]  /*0a90*/  FADD R29, R29, R3 ;  /* 0x000000031d1d7221 */ /* 0x020fc80000000000 */
[C---:B0-----:R-:W-:Y:S01]  /*0aa0*/  IMAD.WIDE.U32 R6, R25.reuse, 0x4, R12 ;  /* 0x0000000419067825 */ /* 0x041fe200078e000c */
[----:B------:R-:W-:-:S04]  /*0ab0*/  IADD3 R25, PT, PT, R25, UR6, RZ ;  /* 0x0000000619197c10 */ /* 0x000fc8000fffe0ff */
[----:B------:R0:W5:Y:S01]  /*0ac0*/  LDG.E R3, desc[UR4][R6.64] ;  /* 0x0000000406037981 */ /* 0x000162000c1e1900 */
[C---:B-1----:R-:W-:Y:S01]  /*0ad0*/  IMAD.WIDE.U32 R14, R25.reuse, 0x4, R12 ;  /* 0x00000004190e7825 */ /* 0x042fe200078e000c */
[----:B------:R-:W-:-:S03]  /*0ae0*/  IADD3 R25, PT, PT, R25, UR6, RZ ;  /* 0x0000000619197c10 */ /* 0x000fc6000fffe0ff */
[----:B------:R-:W-:Y:S02]  /*0af0*/  FADD R29, R29, R18 ;  /* 0x000000121d1d7221 */ /* 0x000fe40000000000 */
[----:B------:R1:W5:Y:S01]  /*0b00*/  LDG.E R18, desc[UR4][R14.64] ;  /* 0x000000040e127981 */ /* 0x000362000c1e1900 */
[C---:B0-----:R-:W-:Y:S01]  /*0b10*/  IMAD.WIDE.U32 R6, R25.reuse, 0x4, R12 ;  /* 0x0000000419067825 */ /* 0x041fe200078e000c */
[----:B-1----:R-:W-:-:S03]  /*0b20*/  IADD3 R15, PT, PT, R25, UR6, RZ ;  /* 0x00000006190f7c10 */ /* 0x002fc6000fffe0ff */
[----:B------:R-:W-:Y:S02]  /*0b30*/  FADD R29, R29, R10 ;  /* 0x0000000a1d1d7221 */ /* 0x000fe40000000000 */
[----:B------:R0:W5:Y:S02]  /*0b40*/  LDG.E R10, desc[UR4][R6.64] ;  /* 0x00000004060a7981 */ /* 0x000164000c1e1900 */
[----:B0-----:R-:W-:-:S04]  /*0b50*/  IMAD.WIDE.U32 R6, R15, 0x4, R12 ;  /* 0x000000040f067825 */ /* 0x001fc800078e000c */
[----:B------:R-:W-:Y:S01]  /*0b60*/  FADD R8, R29, R8 ;  /* 0x000000081d087221 */ /* 0x000fe20000000000 */
[----:B------:R0:W5:Y:S01]  /*0b70*/  LDG.E R25, desc[UR4][R6.64] ;  /* 0x0000000406197981 */ /* 0x000162000c1e1900 */
[----:B------:R-:W-:-:S05]  /*0b80*/  IADD3 R29, PT, PT, R15, UR6, RZ ;  /* 0x000000060f1d7c10 */ /* 0x000fca000fffe0ff */
[C---:B------:R-:W-:Y:S01]  /*0b90*/  IMAD.WIDE.U32 R14, R29.reuse, 0x4, R12 ;  /* 0x000000041d0e7825 */ /* 0x040fe200078e000c */
[----:B------:R-:W-:-:S03]  /*0ba0*/  IADD3 R29, PT, PT, R29, UR6, RZ ;  /* 0x000000061d1d7c10 */ /* 0x000fc6000fffe0ff */
[----:B------:R-:W-:Y:S02]  /*0bb0*/  FADD R8, R8, R21 ;  /* 0x0000001508087221 */ /* 0x000fe40000000000 */
[----:B------:R1:W5:Y:S01]  /*0bc0*/  LDG.E R21, desc[UR4][R14.64] ;  /* 0x000000040e157981 */ /* 0x000362000c1e1900 */
[----:B0-----:R-:W-:-:S04]  /*0bd0*/  IMAD.WIDE.U32 R6, R29, 0x4, R12 ;  /* 0x000000041d067825 */ /* 0x001fc800078e000c */
[----:B------:R-:W-:Y:S02]  /*0be0*/  FADD R8, R8, R23 ;  /* 0x0000001708087221 */ /* 0x000fe40000000000 */
[----:B------:R0:W5:Y:S02]  /*0bf0*/  LDG.E R23, desc[UR4][R6.64] ;  /* 0x0000000406177981 */ /* 0x000164000c1e1900 */
[----:B------:R-:W-:-:S04]  /*0c00*/  FADD R9, R8, R9 ;  /* 0x0000000908097221 */ /* 0x000fc80000000000 */
[----:B--2---:R-:W-:Y:S01]  /*0c10*/  FADD R4, R9, R4 ;  /* 0x0000000409047221 */ /* 0x004fe20000000000 */
[----:B------:R-:W-:-:S03]  /*0c20*/  IADD3 R9, PT, PT, R29, UR6, RZ ;  /* 0x000000061d097c10 */ /* 0x000fc6000fffe0ff */
[----:B---3--:R-:W-:Y:S01]  /*0c30*/  FADD R4, R4, R11 ;  /* 0x0000000b04047221 */ /* 0x008fe20000000000 */
[C---:B------:R-:W-:Y:S01]  /*0c40*/  IADD3 R29, PT, PT, R9.reuse, UR6, RZ ;  /* 0x00000006091d7c10 */ /* 0x040fe2000fffe0ff */
[----:B------:R-:W-:-:S04]  /*0c50*/  IMAD.WIDE.U32 R8, R9, 0x4, R12 ;  /* 0x0000000409087825 */ /* 0x000fc800078e000c */
[----:B------:R-:W-:Y:S01]  /*0c60*/  FADD R11, R4, R19 ;  /* 0x00000013040b7221 */ /* 0x000fe20000000000 */
[C---:B------:R-:W-:Y:S01]  /*0c70*/  IADD3 R19, PT, PT, R29.reuse, UR6, RZ ;  /* 0x000000061d137c10 */ /* 0x040fe2000fffe0ff */
[--C-:B-1----:R-:W-:Y:S01]  /*0c80*/  IMAD.WIDE.U32 R14, R29, 0x4, R12.reuse ;  /* 0x000000041d0e7825 */ /* 0x102fe200078e000c */
[----:B------:R1:W2:Y:S03]  /*0c90*/  LDG.E R4, desc[UR4][R8.64] ;  /* 0x0000000408047981 */ /* 0x0002a6000c1e1900 */
[----:B0-----:R-:W-:-:S04]  /*0ca0*/  IMAD.WIDE.U32 R6, R19, 0x4, R12 ;  /* 0x0000000413067825 */ /* 0x001fc800078e000c */
[----:B----4-:R-:W-:Y:S01]  /*0cb0*/  FADD R29, R11, R28 ;  /* 0x0000001c0b1d7221 */ /* 0x010fe20000000000 */
[----:B------:R-:W-:Y:S01]  /*0cc0*/  IADD3 R28, PT, PT, R19, UR6, RZ ;  /* 0x00000006131c7c10 */ /* 0x000fe2000fffe0ff */
[----:B------:R0:W3:Y:S02]  /*0cd0*/  LDG.E R11, desc[UR4][R14.64] ;  /* 0x000000040e0b7981 */ /* 0x0000e4000c1e1900 */
[----:B-1----:R-:W-:Y:S01]  /*0ce0*/  FADD R9, R29, R26 ;  /* 0x0000001a1d097221 */ /* 0x002fe20000000000 */
[C---:B------:R-:W-:Y:S01]  /*0cf0*/  IADD3 R26, PT, PT, R28.reuse, UR6, RZ ;  /* 0x000000061c1a7c10 */ /* 0x040fe2000fffe0ff */
[----:B------:R1:W4:Y:S01]  /*0d00*/  LDG.E R19, desc[UR4][R6.64] ;  /* 0x0000000406137981 */ /* 0x000322000c1e1900 */
[----:B------:R-:W-:Y:S02]  /*0d10*/  IMAD.WIDE.U32 R28, R28, 0x4, R12 ;  /* 0x000000041c1c7825 */ /* 0x000fe400078e000c */
[C---:B0-----:R-:W-:Y:S02]  /*0d20*/  IADD3 R15, PT, PT, R26.reuse, UR6, RZ ;  /* 0x000000061a0f7c10 */ /* 0x041fe4000fffe0ff */
[----:B-1----:R-:W-:Y:S01]  /*0d30*/  FADD R7, R9, R16 ;  /* 0x0000001009077221 */ /* 0x002fe20000000000 */
[----:B------:R-:W-:Y:S01]  /*0d40*/  IMAD.WIDE.U32 R8, R26, 0x4, R12 ;  /* 0x000000041a087825 */ /* 0x000fe200078e000c */
[----:B------:R-:W-:Y:S01]  /*0d50*/  IADD3 R26, PT, PT, R15, UR6, RZ ;  /* 0x000000060f1a7c10 */ /* 0x000fe2000fffe0ff */
[----:B------:R0:W4:Y:S02]  /*0d60*/  LDG.E R16, desc[UR4][R28.64] ;  /* 0x000000041c107981 */ /* 0x000124000c1e1900 */
[----:B------:R-:W-:-:S02]  /*0d70*/  FADD R7, R7, R20 ;  /* 0x0000001407077221 */ /* 0x000fc40000000000 */
[----:B------:R1:W4:Y:S01]  /*0d80*/  LDG.E R20, desc[UR4][R8.64] ;  /* 0x0000000408147981 */ /* 0x000322000c1e1900 */
[----:B------:R-:W-:Y:S01]  /*0d90*/  IMAD.WIDE.U32 R14, R15, 0x4, R12 ;  /* 0x000000040f0e7825 */ /* 0x000fe200078e000c */
[----:B0-----:R-:W-:-:S03]  /*0da0*/  IADD3 R29, PT, PT, R26, UR6, RZ ;  /* 0x000000061a1d7c10 */ /* 0x001fc6000fffe0ff */
[----:B-1----:R-:W-:Y:S01]  /*0db0*/  FADD R9, R7, R22 ;  /* 0x0000001607097221 */ /* 0x002fe20000000000 */
[----:B------:R-:W-:Y:S01]  /*0dc0*/  IMAD.WIDE.U32 R6, R26, 0x4, R12 ;  /* 0x000000041a067825 */ /* 0x000fe200078e000c */
[----:B------:R-:W-:Y:S01]  /*0dd0*/  IADD3 R26, PT, PT, R29, UR6, RZ ;  /* 0x000000061d1a7c10 */ /* 0x000fe2000fffe0ff */
[----:B------:R0:W4:Y:S02]  /*0de0*/  LDG.E R22, desc[UR4][R14.64] ;  /* 0x000000040e167981 */ /* 0x000124000c1e1900 */
[----:B------:R-:W-:Y:S01]  /*0df0*/  FADD R8, R9, R24 ;  /* 0x0000001809087221 */ /* 0x000fe20000000000 */
[----:B------:R-:W-:Y:S01]  /*0e00*/  IMAD.WIDE.U32 R28, R29, 0x4, R12 ;  /* 0x000000041d1c7825 */ /* 0x000fe200078e000c */
[----:B------:R-:W4:Y:S03]  /*0e10*/  LDG.E R24, desc[UR4][R6.64] ;  /* 0x0000000406187981 */ /* 0x000f26000c1e1900 */
[----:B------:R-:W-:Y:S01]  /*0e20*/  FADD R17, R8, R17 ;  /* 0x0000001108117221 */ /* 0x000fe20000000000 */
[C---:B------:R-:W-:Y:S01]  /*0e30*/  IMAD.WIDE.U32 R8, R26.reuse, 0x4, R12 ;  /* 0x000000041a087825 */ /* 0x040fe200078e000c */
[----:B------:R-:W4:Y:S01]  /*0e40*/  LDG.E R28, desc[UR4][R28.64] ;  /* 0x000000041c1c7981 */ /* 0x000f22000c1e1900 */
[----:B0-----:R-:W-:-:S02]  /*0e50*/  IADD3 R15, PT, PT, R26, UR6, RZ ;  /* 0x000000061a0f7c10 */ /* 0x001fc4000fffe0ff */
[----:B------:R-:W-:Y:S02]  /*0e60*/  FADD R26, R17, R27 ;  /* 0x0000001b111a7221 */ /* 0x000fe40000000000 */
[----:B------:R0:W4:Y:S01]  /*0e70*/  LDG.E R8, desc[UR4][R8.64] ;  /* 0x0000000408087981 */ /* 0x000122000c1e1900 */
[C---:B------:R-:W-:Y:S01]  /*0e80*/  IADD3 R27, PT, PT, R15.reuse, UR6, RZ ;  /* 0x000000060f1b7c10 */ /* 0x040fe2000fffe0ff */
[----:B------:R-:W-:-:S05]  /*0e90*/  IMAD.WIDE.U32 R14, R15, 0x4, R12 ;  /* 0x000000040f0e7825 */ /* 0x000fca00078e000c */
[----:B------:R1:W4:Y:S01]  /*0ea0*/  LDG.E R17, desc[UR4][R14.64] ;  /* 0x000000040e117981 */ /* 0x000322000c1e1900 */
[C---:B0-----:R-:W-:Y:S01]  /*0eb0*/  IADD3 R9, PT, PT, R27.reuse, UR6, RZ ;  /* 0x000000061b097c10 */ /* 0x041fe2000fffe0ff */
[----:B-1----:R-:W-:Y:S01]  /*0ec0*/  FADD R14, R26, R5 ;  /* 0x000000051a0e7221 */ /* 0x002fe20000000000 */
[----:B------:R-:W-:-:S04]  /*0ed0*/  IMAD.WIDE.U32 R26, R27, 0x4, R12 ;  /* 0x000000041b1a7825 */ /* 0x000fc800078e000c */
[C---:B------:R-:W-:Y:S02]  /*0ee0*/  IMAD.WIDE.U32 R6, R9.reuse, 0x4, R12 ;  /* 0x0000000409067825 */ /* 0x040fe400078e000c */
[----:B------:R5:W4:Y:S01]  /*0ef0*/  LDG.E R26, desc[UR4][R26.64] ;  /* 0x000000041a1a7981 */ /* 0x000b22000c1e1900 */
[----:B------:R-:W-:-:S03]  /*0f00*/  IADD3 R9, PT, PT, R9, UR6, RZ ;  /* 0x0000000609097c10 */ /* 0x000fc6000fffe0ff */
[----:B------:R0:W4:Y:S01]  /*0f10*/  LDG.E R5, desc[UR4][R6.64] ;  /* 0x0000000406057981 */ /* 0x000122000c1e1900 */
[C---:B------:R-:W-:Y:S01]  /*0f20*/  IADD3 R29, PT, PT, R9.reuse, UR6, RZ ;  /* 0x00000006091d7c10 */ /* 0x040fe2000fffe0ff */
[----:B-----5:R-:W-:Y:S01]  /*0f30*/  FADD R27, R14, R3 ;  /* 0x000000030e1b7221 */ /* 0x020fe20000000000 */
[----:B0-----:R-:W-:-:S04]  /*0f40*/  IMAD.WIDE.U32 R6, R9, 0x4, R12 ;  /* 0x0000000409067825 */ /* 0x001fc800078e000c */
[C---:B------:R-:W-:Y:S01]  /*0f50*/  IMAD.WIDE.U32 R14, R29.reuse, 0x4, R12 ;  /* 0x000000041d0e7825 */ /* 0x040fe200078e000c */
[----:B------:R-:W5:Y:S01]  /*0f60*/  LDG.E R3, desc[UR4][R6.64] ;  /* 0x0000000406037981 */ /* 0x000f62000c1e1900 */
[----:B------:R-:W-:-:S03]  /*0f70*/  IADD3 R29, PT, PT, R29, UR6, RZ ;  /* 0x000000061d1d7c10 */ /* 0x000fc6000fffe0ff */
[----:B------:R0:W5:Y:S01]  /*0f80*/  LDG.E R9, desc[UR4][R14.64] ;  /* 0x000000040e097981 */ /* 0x000162000c1e1900 */
[----:B------:R-:W-:Y:S01]  /*0f90*/  FADD R27, R27, R18 ;  /* 0x000000121b1b7221 */ /* 0x000fe20000000000 */
[C---:B0-----:R-:W-:Y:S01]  /*0fa0*/  IMAD.WIDE.U32 R14, R29.reuse, 0x4, R12 ;  /* 0x000000041d0e7825 */ /* 0x041fe200078e000c */
[----:B------:R-:W-:-:S04]  /*0fb0*/  IADD3 R29, PT, PT, R29, UR6, RZ ;  /* 0x000000061d1d7c10 */ /* 0x000fc8000fffe0ff */
[----:B------:R-:W5:Y:S01]  /*0fc0*/  LDG.E R18, desc[UR4][R14.64] ;  /* 0x000000040e127981 */ /* 0x000f62000c1e1900 */
[C---:B------:R-:W-:Y:S01]  /*0fd0*/  IMAD.WIDE.U32 R6, R29.reuse, 0x4, R12 ;  /* 0x000000041d067825 */ /* 0x040fe200078e000c */
[----:B------:R-:W-:-:S03]  /*0fe0*/  IADD3 R29, PT, PT, R29, UR6, RZ ;  /* 0x000000061d1d7c10 */ /* 0x000fc6000fffe0ff */
[----:B------:R-:W-:Y:S02]  /*0ff0*/  FADD R27, R27, R10 ;  /* 0x0000000a1b1b7221 */ /* 0x000fe40000000000 */
[----:B------:R0:W5:Y:S02]  /*1000*/  LDG.E R10, desc[UR4][R6.64] ;  /* 0x00000004060a7981 */ /* 0x000164000c1e1900 */
[----:B------:R-:W-:Y:S01]  /*1010*/  FADD R27, R27, R25 ;  /* 0x000000191b1b7221 */ /* 0x000fe20000000000 */
[----:B0-----:R-:W-:-:S05]  /*1020*/  IMAD.WIDE.U32 R6, R29, 0x4, R12 ;  /* 0x000000041d067825 */ /* 0x001fca00078e000c */
[----:B------:R0:W5:Y:S02]  /*1030*/  LDG.E R25, desc[UR4][R6.64] ;  /* 0x0000000406197981 */ /* 0x000164000c1e1900 */
[----:B0-----:R-:W-:Y:S01]  /*1040*/  IADD3 R7, PT, PT, R29, UR6, RZ ;  /* 0x000000061d077c10 */ /* 0x001fe2000fffe0ff */
[----:B------:R-:W-:-:S03]  /*1050*/  FADD R29, R27, R21 ;  /* 0x000000151b1d7221 */ /* 0x000fc60000000000 */
[C---:B------:R-:W-:Y:S01]  /*1060*/  IADD3 R27, PT, PT, R7.reuse, UR6, RZ ;  /* 0x00000006071b7c10 */ /* 0x040fe2000fffe0ff */
[----:B------:R-:W-:-:S04]  /*1070*/  IMAD.WIDE.U32 R14, R7, 0x4, R12 ;  /* 0x00000004070e7825 */ /* 0x000fc800078e000c */
[----:B------:R-:W-:Y:S01]  /*1080*/  IMAD.WIDE.U32 R6, R27, 0x4, R12 ;  /* 0x000000041b067825 */ /* 0x000fe200078e000c */
[----:B------:R-:W5:Y:S03]  /*1090*/  LDG.E R21, desc[UR4][R14.64] ;  /* 0x000000040e157981 */ /* 0x000f66000c1e1900 */
[----:B------:R-:W-:Y:S02]  /*10a0*/  FADD R29, R29, R23 ;  /* 0x000000171d1d7221 */ /* 0x000fe40000000000 */
[----:B------:R0:W5:Y:S01]  /*10b0*/  LDG.E R23, desc[UR4][R6.64] ;  /* 0x0000000406177981 */ /* 0x000162000c1e1900 */
[----:B------:R-:W-:-:S05]  /*10c0*/  IADD3 R27, PT, PT, R27, UR6, RZ ;  /* 0x000000061b1b7c10 */ /* 0x000fca000fffe0ff */
[----:B0-----:R-:W-:-:S04]  /*10d0*/  IMAD.WIDE.U32 R6, R27, 0x4, R12 ;  /* 0x000000041b067825 */ /* 0x001fc800078e000c */
[----:B--2---:R-:W-:Y:S01]  /*10e0*/  FADD R4, R29, R4 ;  /* 0x000000041d047221 */ /* 0x004fe20000000000 */
[----:B------:R-:W-:-:S03]  /*10f0*/  IADD3 R29, PT, PT, R27, UR6, RZ ;  /* 0x000000061b1d7c10 */ /* 0x000fc6000fffe0ff */
[----:B---3--:R-:W-:-:S04]  /*1100*/  FADD R4, R4, R11 ;  /* 0x0000000b04047221 */ /* 0x008fc80000000000 */
[----:B----4-:R-:W-:Y:S01]  /*1110*/  FADD R19, R4, R19 ;  /* 0x0000001304137221 */ /* 0x010fe20000000000 */
[----:B------:R-:W-:Y:S01]  /*1120*/  IMAD.WIDE.U32 R14, R29, 0x4, R12 ;  /* 0x000000041d0e7825 */ /* 0x000fe200078e000c */
[----:B------:R0:W2:Y:S03]  /*1130*/  LDG.E R4, desc[UR4][R6.64] ;  /* 0x0000000406047981 */ /* 0x0000a6000c1e1900 */
[----:B------:R-:W-:Y:S01]  /*1140*/  FADD R11, R19, R16 ;  /* 0x00000010130b7221 */ /* 0x000fe20000000000 */
[----:B------:R-:W-:-:S03]  /*1150*/  IADD3 R19, PT, PT, R29, UR6, RZ ;  /* 0x000000061d137c10 */ /* 0x000fc6000fffe0ff */
[----:B------:R-:W-:Y:S01]  /*1160*/  FADD R27, R11, R20 ;  /* 0x000000140b1b7221 */ /* 0x000fe20000000000 */
[C---:B------:R-:W-:Y:S01]  /*1170*/  IADD3 R29, PT, PT, R19.reuse, UR6, RZ ;  /* 0x00000006131d7c10 */ /* 0x040fe2000fffe0ff */
[----:B0-----:R-:W-:Y:S01]  /*1180*/  IMAD.WIDE.U32 R6, R19, 0x4, R12 ;  /* 0x0000000413067825 */ /* 0x001fe200078e000c */
[----:B------:R0:W3:Y:S04]  /*1190*/  LDG.E R11, desc[UR4][R14.64] ;  /* 0x000000040e0b7981 */ /* 0x0000e8000c1e1900 */
[----:B------:R1:W4:Y:S01]  /*11a0*/  LDG.E R16, desc[UR4][R6.64] ;  /* 0x0000000406107981 */ /* 0x000322000c1e1900 */
[----:B------:R-:W-:Y:S01]  /*11b0*/  FADD R19, R27, R22 ;  /* 0x000000161b137221 */ /* 0x000fe20000000000 */
[C---:B------:R-:W-:Y:S01]  /*11c0*/  IADD3 R27, PT, PT, R29.reuse, UR6, RZ ;  /* 0x000000061d1b7c10 */ /* 0x040fe2000fffe0ff */
[----:B0-----:R-:W-:-:S04]  /*11d0*/  IMAD.WIDE.U32 R14, R29, 0x4, R12 ;  /* 0x000000041d0e7825 */ /* 0x001fc800078e000c */
[----:B------:R-:W-:Y:S01]  /*11e0*/  FADD R29, R19, R24 ;  /* 0x00000018131d7221 */ /* 0x000fe20000000000 */
[C---:B------:R-:W-:Y:S01]  /*11f0*/  IADD3 R20, PT, PT, R27.reuse, UR6, RZ ;  /* 0x000000061b147c10 */ /* 0x040fe2000fffe0ff */
[----:B-1----:R-:W-:Y:S01]  /*1200*/  IMAD.WIDE.U32 R6, R27, 0x4, R12 ;  /* 0x000000041b067825 */ /* 0x002fe200078e000c */
[----:B------:R-:W4:Y:S03]  /*1210*/  LDG.E R19, desc[UR4][R14.64] ;  /* 0x000000040e137981 */ /* 0x000f26000c1e1900 */
[----:B------:R-:W-:Y:S01]  /*1220*/  FADD R22, R29, R28 ;  /* 0x0000001c1d167221 */ /* 0x000fe20000000000 */
[C---:B------:R-:W-:Y:S01]  /*1230*/  IADD3 R27, PT, PT, R20.reuse, UR6, RZ ;  /* 0x00000006141b7c10 */ /* 0x040fe2000fffe0ff */
[----:B------:R-:W-:Y:S02]  /*1240*/  IMAD.WIDE.U32 R28, R20, 0x4, R12 ;  /* 0x00000004141c7825 */ /* 0x000fe400078e000c */
[----:B------:R0:W4:Y:S02]  /*1250*/  LDG.E R20, desc[UR4][R6.64] ;  /* 0x0000000406147981 */ /* 0x000124000c1e1900 */
[----:B------:R-:W-:Y:S01]  /*1260*/  FADD R22, R22, R8 ;  /* 0x0000000816167221 */ /* 0x000fe20000000000 */
[C---:B------:R-:W-:Y:S01]  /*1270*/  IADD3 R24, PT, PT, R27.reuse, UR6, RZ ;  /* 0x000000061b187c10 */ /* 0x040fe2000fffe0ff */
[----:B------:R1:W4:Y:S02]  /*1280*/  LDG.E R8, desc[UR4][R28.64] ;  /* 0x000000041c087981 */ /* 0x000324000c1e1900 */
[----:B------:R-:W-:Y:S01]  /*1290*/  FADD R22, R22, R17 ;  /* 0x0000001116167221 */ /* 0x000fe20000000000 */
[----:B0-----:R-:W-:Y:S01]  /*12a0*/  IMAD.WIDE.U32 R6, R27, 0x4, R12 ;  /* 0x000000041b067825 */ /* 0x001fe200078e000c */
[----:B------:R-:W-:-:S03]  /*12b0*/  IADD3 R27, PT, PT, R24, UR6, RZ ;  /* 0x00000006181b7c10 */ /* 0x000fc6000fffe0ff */
[----:B------:R-:W-:Y:S01]  /*12c0*/  IMAD.WIDE.U32 R14, R24, 0x4, R12 ;  /* 0x00000004180e7825 */ /* 0x000fe200078e000c */
[----:B------:R0:W4:Y:S01]  /*12d0*/  LDG.E R17, desc[UR4][R6.64] ;  /* 0x0000000406117981 */ /* 0x000122000c1e1900 */
[C---:B-1----:R-:W-:Y:S02]  /*12e0*/  IADD3 R29, PT, PT, R27.reuse, UR6, RZ ;  /* 0x000000061b1d7c10 */ /* 0x042fe4000fffe0ff */
[----:B------:R-:W-:Y:S01]  /*12f0*/  FADD R24, R22, R26 ;  /* 0x0000001a16187221 */ /* 0x000fe20000000000 */
[----:B------:R-:W-:Y:S01]  /*1300*/  IMAD.WIDE.U32 R26, R27, 0x4, R12 ;  /* 0x000000041b1a7825 */ /* 0x000fe200078e000c */
[----:B------:R1:W4:Y:S03]  /*1310*/  LDG.E R22, desc[UR4][R14.64] ;  /* 0x000000040e167981 */ /* 0x000326000c1e1900 */
[----:B0-----:R-:W-:Y:S01]  /*1320*/  FADD R6, R24, R5 ;  /* 0x0000000518067221 */ /* 0x001fe20000000000 */
[C---:B------:R-:W-:Y:S01]  /*1330*/  IADD3 R24, PT, PT, R29.reuse, UR6, RZ ;  /* 0x000000061d187c10 */ /* 0x040fe2000fffe0ff */
[----:B------:R-:W-:Y:S01]  /*1340*/  IMAD.WIDE.U32 R28, R29, 0x4, R12 ;  /* 0x000000041d1c7825 */ /* 0x000fe200078e000c */
[----:B------:R0:W4:Y:S02]  /*1350*/  LDG.E R5, desc[UR4][R26.64] ;  /* 0x000000041a057981 */ /* 0x000124000c1e1900 */
[----:B-1----:R-:W-:-:S03]  /*1360*/  IADD3 R15, PT, PT, R24, UR6, RZ ;  /* 0x00000006180f7c10 */ /* 0x002fc6000fffe0ff */
[----:B------:R1:W4:Y:S01]  /*1370*/  LDG.E R28, desc[UR4][R28.64] ;  /* 0x000000041c1c7981 */ /* 0x000322000c1e1900 */
[----:B0-----:R-:W-:Y:S01]  /*1380*/  IADD3 R27, PT, PT, R15, UR6, RZ ;  /* 0x000000060f1b7c10 */ /* 0x001fe2000fffe0ff */
[----:B-----5:R-:W-:Y:S01]  /*1390*/  FADD R3, R6, R3 ;  /* 0x0000000306037221 */ /* 0x020fe20000000000 */
[----:B------:R-:W-:-:S04]  /*13a0*/  IMAD.WIDE.U32 R6, R24, 0x4, R12 ;  /* 0x0000000418067825 */ /* 0x000fc800078e000c */
[----:B------:R-:W-:-:S04]  /*13b0*/  IMAD.WIDE.U32 R14, R15, 0x4, R12 ;  /* 0x000000040f0e7825 */ /* 0x000fc800078e000c */
[----:B------:R-:W-:Y:S01]  /*13c0*/  FADD R24, R3, R9 ;  /* 0x0000000903187221 */ /* 0x000fe20000000000 */
[C---:B-1----:R-:W-:Y:S01]  /*13d0*/  IADD3 R29, PT, PT, R27.reuse, UR6, RZ ;  /* 0x000000061b1d7c10 */ /* 0x042fe2000fffe0ff */
[----:B------:R0:W5:Y:S04]  /*13e0*/  LDG.E R3, desc[UR4][R6.64] ;  /* 0x0000000406037981 */ /* 0x000168000c1e1900 */
[----:B------:R1:W5:Y:S01]  /*13f0*/  LDG.E R9, desc[UR4][R14.64] ;  /* 0x000000040e097981 */ /* 0x000362000c1e1900 */
[----:B0-----:R-:W-:Y:S01]  /*1400*/  IMAD.WIDE.U32 R6, R27, 0x4, R12 ;  /* 0x000000041b067825 */ /* 0x001fe200078e000c */
[----:B-1----:R-:W-:-:S03]  /*1410*/  IADD3 R15, PT, PT, R29, UR6, RZ ;  /* 0x000000061d0f7c10 */ /* 0x002fc6000fffe0ff */
[----:B------:R-:W-:-:S04]  /*1420*/  IMAD.WIDE.U32 R26, R29, 0x4, R12 ;  /* 0x000000041d1a7825 */ /* 0x000fc800078e000c */
[----:B------:R-:W-:Y:S01]  /*1430*/  FADD R24, R24, R18 ;  /* 0x0000001218187221 */ /* 0x000fe20000000000 */
[C---:B------:R-:W-:Y:S01]  /*1440*/  IADD3 R29, PT, PT, R15.reuse, UR6, RZ ;  /* 0x000000060f1d7c10 */ /* 0x040fe2000fffe0ff */
[----:B------:R0:W5:Y:S01]  /*1450*/  LDG.E R18, desc[UR4][R6.64] ;  /* 0x0000000406127981 */ /* 0x000162000c1e1900 */
[----:B------:R-:W-:-:S04]  /*1460*/  IMAD.WIDE.U32 R14, R15, 0x4, R12 ;  /* 0x000000040f0e7825 */ /* 0x000fc800078e000c */
[----:B------:R-:W-:Y:S01]  /*1470*/  FADD R24, R24, R10 ;  /* 0x0000000a18187221 */ /* 0x000fe20000000000 */
[----:B------:R-:W5:Y:S04]  /*1480*/  LDG.E R26, desc[UR4][R26.64] ;  /* 0x000000041a1a7981 */ /* 0x000f68000c1e1900 */
[----:B------:R1:W5:Y:S01]  /*1490*/  LDG.E R10, desc[UR4][R14.64] ;  /* 0x000000040e0a7981 */ /* 0x000362000c1e1900 */
[C---:B0-----:R-:W-:Y:S01]  /*14a0*/  IMAD.WIDE.U32 R6, R29.reuse, 0x4, R12 ;  /* 0x000000041d067825 */ /* 0x041fe200078e000c */
[----:B-1----:R-:W-:-:S03]  /*14b0*/  IADD3 R15, PT, PT, R29, UR6, RZ ;  /* 0x000000061d0f7c10 */ /* 0x002fc6000fffe0ff */
[----:B------:R-:W-:Y:S01]  /*14c0*/  FADD R14, R24, R25 ;  /* 0x00000019180e7221 */ /* 0x000fe20000000000 */
[----:B------:R0:W5:Y:S01]  /*14d0*/  LDG.E R29, desc[UR4][R6.64] ;  /* 0x00000004061d7981 */ /* 0x000162000c1e1900 */
[----:B------:R-:W-:-:S06]  /*14e0*/  IMAD.WIDE.U32 R24, R15, 0x4, R12 ;  /* 0x000000040f187825 */ /* 0x000fcc00078e000c */
[----:B------:R1:W5:Y:S01]  /*14f0*/  LDG.E R24, desc[UR4][R24.64] ;  /* 0x0000000418187981 */ /* 0x000362000c1e1900 */
[----:B------:R-:W-:Y:S01]  /*1500*/  IADD3 R27, PT, PT, R15, UR6, RZ ;  /* 0x000000060f1b7c10 */ /* 0x000fe2000fffe0ff */
[----:B------:R-:W-:-:S04]  /*1510*/  FADD R14, R14, R21 ;  /* 0x000000150e0e7221 */ /* 0x000fc80000000000 */
[C---:B0-----:R-:W-:Y:S01]  /*1520*/  IMAD.WIDE.U32 R6, R27.reuse, 0x4, R12 ;  /* 0x000000041b067825 */ /* 0x041fe200078e000c */
[----:B------:R-:W-:-:S03]  /*1530*/  IADD3 R27, PT, PT, R27, UR6, RZ ;  /* 0x000000061b1b7c10 */ /* 0x000fc6000fffe0ff */
[----:B-1----:R-:W-:Y:S01]  /*1540*/  FADD R25, R14, R23 ;  /* 0x000000170e197221 */ /* 0x002fe20000000000 */
[----:B------:R0:W5:Y:S01]  /*1550*/  LDG.E R21, desc[UR4][R6.64] ;  /* 0x0000000406157981 */ /* 0x000162000c1e1900 */
[----:B------:R-:W-:-:S05]  /*1560*/  IMAD.WIDE.U32 R14, R27, 0x4, R12 ;  /* 0x000000041b0e7825 */ /* 0x000fca00078e000c */
[----:B------:R1:W5:Y:S01]  /*1570*/  LDG.E R23, desc[UR4][R14.64] ;  /* 0x000000040e177981 */ /* 0x000362000c1e1900 */
[----:B------:R-:W-:-:S05]  /*1580*/  IADD3 R27, PT, PT, R27, UR6, RZ ;  /* 0x000000061b1b7c10 */ /* 0x000fca000fffe0ff */
[----:B0-----:R-:W-:-:S04]  /*1590*/  IMAD.WIDE.U32 R6, R27, 0x4, R12 ;  /* 0x000000041b067825 */ /* 0x001fc800078e000c */
[----:B--2---:R-:W-:Y:S01]  /*15a0*/  FADD R4, R25, R4 ;  /* 0x0000000419047221 */ /* 0x004fe20000000000 */
[----:B------:R-:W-:-:S05]  /*15b0*/  IADD3 R25, PT, PT, R27, UR6, RZ ;  /* 0x000000061b197c10 */ /* 0x000fca000fffe0ff */
[----:B-1----:R-:W-:-:S04]  /*15c0*/  IMAD.WIDE.U32 R14, R25, 0x4, R12 ;  /* 0x00000004190e7825 */ /* 0x002fc800078e000c */
[----:B---3--:R-:W-:Y:S02]  /*15d0*/  FADD R11, R4, R11 ;  /* 0x0000000b040b7221 */ /* 0x008fe40000000000 */
[----:B------:R0:W2:Y:S02]  /*15e0*/  LDG.E R4, desc[UR4][R6.64] ;  /* 0x0000000406047981 */ /* 0x0000a4000c1e1900 */
[----:B----4-:R-:W-:-:S04]  /*15f0*/  FADD R16, R11, R16 ;  /* 0x000000100b107221 */ /* 0x010fc80000000000 */
[----:B------:R-:W-:Y:S01]  /*1600*/  FADD R11, R16, R19 ;  /* 0x00000013100b7221 */ /* 0x000fe20000000000 */
[----:B------:R-:W-:-:S03]  /*1610*/  IADD3 R19, PT, PT, R25, UR6, RZ ;  /* 0x0000000619137c10 */ /* 0x000fc6000fffe0ff */
[----:B------:R-:W-:Y:S01]  /*1620*/  FADD R25, R11, R20 ;  /* 0x000000140b197221 */ /* 0x000fe20000000000 */
[C---:B------:R-:W-:Y:S01]  /*1630*/  IADD3 R27, PT, PT, R19.reuse, UR6, RZ ;  /* 0x00000006131b7c10 */ /* 0x040fe2000fffe0ff */
[----:B0-----:R-:W-:Y:S01]  /*1640*/  IMAD.WIDE.U32 R6, R19, 0x4, R12 ;  /* 0x0000000413067825 */ /* 0x001fe200078e000c */
[----:B------:R0:W3:Y:S03]  /*1650*/  LDG.E R11, desc[UR4][R14.64] ;  /* 0x000000040e0b7981 */ /* 0x0000e6000c1e1900 */
[----:B------:R-:W-:Y:S01]  /*1660*/  FADD R16, R25, R8 ;  /* 0x0000000819107221 */ /* 0x000fe20000000000 */
[----:B------:R-:W-:Y:S01]  /*1670*/  IADD3 R25, PT, PT, R27, UR6, RZ ;  /* 0x000000061b197c10 */ /* 0x000fe2000fffe0ff */
[----:B------:R1:W4:Y:S03]  /*1680*/  LDG.E R8, desc[UR4][R6.64] ;  /* 0x0000000406087981 */ /* 0x000326000c1e1900 */
[----:B------:R-:W-:Y:S01]  /*1690*/  IADD3 R20, PT, PT, R25, UR6, RZ ;  /* 0x0000000619147c10 */ /* 0x000fe2000fffe0ff */
[----:B0-----:R-:W-:-:S04]  /*16a0*/  IMAD.WIDE.U32 R14, R27, 0x4, R12 ;  /* 0x000000041b0e7825 */ /* 0x001fc800078e000c */
[----:B------:R-:W-:Y:S01]  /*16b0*/  FADD R27, R16, R17 ;  /* 0x00000011101b7221 */ /* 0x000fe20000000000 */
[--C-:B------:R-:W-:Y:S01]  /*16c0*/  IMAD.WIDE.U32 R16, R25, 0x4, R12.reuse ;  /* 0x0000000419107825 */ /* 0x100fe200078e000c */
[----:B------:R0:W4:Y:S01]  /*16d0*/  LDG.E R19, desc[UR4][R14.64] ;  /* 0x000000040e137981 */ /* 0x000122000c1e1900 */
[C---:B------:R-:W-:Y:S02]  /*16e0*/  IADD3 R25, PT, PT, R20.reuse, UR6, RZ ;  /* 0x0000000614197c10 */ /* 0x040fe4000fffe0ff */
[----:B-1----:R-:W-:Y:S02]  /*16f0*/  IMAD.WIDE.U32 R6, R20, 0x4, R12 ;  /* 0x0000000414067825 */ /* 0x002fe400078e000c */
[----:B------:R-:W4:Y:S02]  /*1700*/  LDG.E R20, desc[UR4][R16.64] ;  /* 0x0000000410147981 */ /* 0x000f24000c1e1900 */
[----:B------:R-:W-:-:S04]  /*1710*/  FADD R22, R27, R22 ;  /* 0x000000161b167221 */ /* 0x000fc80000000000 */
[----:B------:R-:W-:Y:S01]  /*1720*/  FADD R27, R22, R5 ;  /* 0x00000005161b7221 */ /* 0x000fe20000000000 */
[----:B------:R-:W-:Y:S01]  /*1730*/  IADD3 R22, PT, PT, R25, UR6, RZ ;  /* 0x0000000619167c10 */ /* 0x000fe2000fffe0ff */
[----:B------:R1:W4:Y:S02]  /*1740*/  LDG.E R5, desc[UR4][R6.64] ;  /* 0x0000000406057981 */ /* 0x000324000c1e1900 */
[----:B------:R-:W-:Y:S02]  /*1750*/  FADD R28, R27, R28 ;  /* 0x0000001c1b1c7221 */ /* 0x000fe40000000000 */
[----:B0-----:R-:W-:-:S04]  /*1760*/  IMAD.WIDE.U32 R14, R22, 0x4, R12 ;  /* 0x00000004160e7825 */ /* 0x001fc800078e000c */
[----:B-1----:R-:W-:Y:S01]  /*1770*/  IMAD.WIDE.U32 R6, R25, 0x4, R12 ;  /* 0x0000000419067825 */ /* 0x002fe200078e000c */
[----:B------:R-:W-:-:S04]  /*1780*/  IADD3 R25, PT, PT, R22, UR6, RZ ;  /* 0x0000000616197c10 */ /* 0x000fc8000fffe0ff */
[----:B------:R0:W4:Y:S01]  /*1790*/  LDG.E R22, desc[UR4][R6.64] ;  /* 0x0000000406167981 */ /* 0x000122000c1e1900 */
[----:B-----5:R-:W-:Y:S01]  /*17a0*/  FADD R28, R28, R3 ;  /* 0x000000031c1c7221 */ /* 0x020fe20000000000 */
[C---:B------:R-:W-:Y:S02]  /*17b0*/  IMAD.WIDE.U32 R16, R25.reuse, 0x4, R12 ;  /* 0x0000000419107825 */ /* 0x040fe400078e000c */
[----:B------:R1:W5:Y:S01]  /*17c0*/  LDG.E R3, desc[UR4][R14.64] ;  /* 0x000000040e037981 */ /* 0x000362000c1e1900 */
[----:B0-----:R-:W-:Y:S01]  /*17d0*/  IADD3 R7, PT, PT, R25, UR6, RZ ;  /* 0x0000000619077c10 */ /* 0x001fe2000fffe0ff */
[----:B------:R-:W-:Y:S02]  /*17e0*/  FADD R27, R28, R9 ;  /* 0x000000091c1b7221 */ /* 0x000fe40000000000 */
[----:B------:R-:W5:Y:S01]  /*17f0*/  LDG.E R9, desc[UR4][R16.64] ;  /* 0x0000000410097981 */ /* 0x000f62000c1e1900 */
[C---:B------:R-:W-:Y:S01]  /*1800*/  IADD3 R25, PT, PT, R7.reuse, UR6, RZ ;  /* 0x0000000607197c10 */ /* 0x040fe2000fffe0ff */
[----:B------:R-:W-:-:S03]  /*1810*/  IMAD.WIDE.U32 R6, R7, 0x4, R12 ;  /* 0x0000000407067825 */ /* 0x000fc600078e000c */
[----:B------:R-:W-:Y:S01]  /*1820*/  IADD3 R28, PT, PT, R25, UR6, RZ ;  /* 0x00000006191c7c10 */ /* 0x000fe2000fffe0ff */
[----:B------:R-:W-:Y:S02]  /*1830*/  FADD R27, R27, R18 ;  /* 0x000000121b1b7221 */ /* 0x000fe40000000000 */
[----:B------:R0:W5:Y:S02]  /*1840*/  LDG.E R18, desc[UR4][R6.64] ;  /* 0x0000000406127981 */ /* 0x000164000c1e1900 */
[----:B------:R-:W-:Y:S01]  /*1850*/  FADD R26, R27, R26 ;  /* 0x0000001a1b1a7221 */ /* 0x000fe20000000000 */
[C---:B------:R-:W-:Y:S01]  /*1860*/  IADD3 R27, PT, PT, R28.reuse, UR6, RZ ;  /* 0x000000061c1b7c10 */ /* 0x040fe2000fffe0ff */
[----:B-1----:R-:W-:-:S04]  /*1870*/  IMAD.WIDE.U32 R14, R28, 0x4, R12 ;  /* 0x000000041c0e7825 */ /* 0x002fc800078e000c */
[----:B0-----:R-:W-:-:S04]  /*1880*/  IMAD.WIDE.U32 R6, R25, 0x4, R12 ;  /* 0x0000000419067825 */ /* 0x001fc800078e000c */
[----:B------:R-:W-:Y:S01]  /*1890*/  FADD R10, R26, R10 ;  /* 0x0000000a1a0a7221 */ /* 0x000fe20000000000 */
[C---:B------:R-:W-:Y:S01]  /*18a0*/  IADD3 R26, PT, PT, R27.reuse, UR6, RZ ;  /* 0x000000061b1a7c10 */ /* 0x040fe2000fffe0ff */
[----:B------:R0:W5:Y:S01]  /*18b0*/  LDG.E R14, desc[UR4][R14.64] ;  /* 0x000000040e0e7981 */ /* 0x000162000c1e1900 */
[----:B------:R-:W-:-:S03]  /*18c0*/  IMAD.WIDE.U32 R16, R27, 0x4, R12 ;  /* 0x000000041b107825 */ /* 0x000fc600078e000c */
[----:B------:R-:W5:Y:S01]  /*18d0*/  LDG.E R25, desc[UR4][R6.64] ;  /* 0x0000000406197981 */ /* 0x000f62000c1e1900 */
[----:B------:R-:W-:Y:S01]  /*18e0*/  FADD R28, R10, R29 ;  /* 0x0000001d0a1c7221 */ /* 0x000fe20000000000 */
[C---:B------:R-:W-:Y:S01]  /*18f0*/  IADD3 R29, PT, PT, R26.reuse, UR6, RZ ;  /* 0x000000061a1d7c10 */ /* 0x040fe2000fffe0ff */
[----:B------:R-:W-:Y:S01]  /*1900*/  IMAD.WIDE.U32 R26, R26, 0x4, R12 ;  /* 0x000000041a1a7825 */ /* 0x000fe200078e000c */
[----:B------:R1:W5:Y:S02]  /*1910*/  LDG.E R16, desc[UR4][R16.64] ;  /* 0x0000000410107981 */ /* 0x000364000c1e1900 */
[C---:B0-----:R-:W-:Y:S02]  /*1920*/  IADD3 R15, PT, PT, R29.reuse, UR6, RZ ;  /* 0x000000061d0f7c10 */ /* 0x041fe4000fffe0ff */
[----:B------:R-:W5:Y:S01]  /*1930*/  LDG.E R10, desc[UR4][R26.64] ;  /* 0x000000041a0a7981 */ /* 0x000f62000c1e1900 */
[----:B------:R-:W-:Y:S01]  /*1940*/  FADD R24, R28, R24 ;  /* 0x000000181c187221 */ /* 0x000fe20000000000 */
[----:B------:R-:W-:Y:S01]  /*1950*/  IMAD.WIDE.U32 R28, R29, 0x4, R12 ;  /* 0x000000041d1c7825 */ /* 0x000fe200078e000c */
[----:B-1----:R-:W-:-:S03]  /*1960*/  IADD3 R17, PT, PT, R15, UR6, RZ ;  /* 0x000000060f117c10 */ /* 0x002fc6000fffe0ff */
[--C-:B------:R-:W-:Y:S02]  /*1970*/  IMAD.WIDE.U32 R6, R15, 0x4, R12.reuse ;  /* 0x000000040f067825 */ /* 0x100fe400078e000c */
[----:B------:R0:W5:Y:S04]  /*1980*/  LDG.E R28, desc[UR4][R28.64] ;  /* 0x000000041c1c7981 */ /* 0x000168000c1e1900 */
[----:B------:R1:W5:Y:S01]  /*1990*/  LDG.E R15, desc[UR4][R6.64] ;  /* 0x00000004060f7981 */ /* 0x000362000c1e1900 */
[C---:B0-----:R-:W-:Y:S01]  /*19a0*/  IADD3 R29, PT, PT, R17.reuse, UR6, RZ ;  /* 0x00000006111d7c10 */ /* 0x041fe2000fffe0ff */
[----:B-1----:R-:W-:-:S04]  /*19b0*/  IMAD.WIDE.U32 R6, R17, 0x4, R12 ;  /* 0x0000000411067825 */ /* 0x002fc800078e000c */
[C---:B------:R-:W-:Y:S01]  /*19c0*/  IMAD.WIDE.U32 R26, R29.reuse, 0x4, R12 ;  /* 0x000000041d1a7825 */ /* 0x040fe200078e000c */
[----:B------:R-:W-:Y:S01]  /*19d0*/  IADD3 R29, PT, PT, R29, UR6, RZ ;  /* 0x000000061d1d7c10 */ /* 0x000fe2000fffe0ff */
[----:B------:R-:W5:Y:S02]  /*19e0*/  LDG.E R17, desc[UR4][R6.64] ;  /* 0x0000000406117981 */ /* 0x000f64000c1e1900 */
[----:B------:R-:W-:Y:S02]  /*19f0*/  FADD R24, R24, R21 ;  /* 0x0000001518187221 */ /* 0x000fe40000000000 */
[----:B------:R0:W5:Y:S02]  /*1a00*/  LDG.E R21, desc[UR4][R26.64] ;  /* 0x000000041a157981 */ /* 0x000164000c1e1900 */
[----:B------:R-:W-:Y:S01]  /*1a10*/  FADD R24, R24, R23 ;  /* 0x0000001718187221 */ /* 0x000fe20000000000 */
[----:B0-----:R-:W-:-:S05]  /*1a20*/  IMAD.WIDE.U32 R26, R29, 0x4, R12 ;  /* 0x000000041d1a7825 */ /* 0x001fca00078e000c */
[----:B------:R0:W5:Y:S01]  /*1a30*/  LDG.E R23, desc[UR4][R26.64] ;  /* 0x000000041a177981 */ /* 0x000162000c1e1900 */
[----:B------:R-:W-:-:S05]  /*1a40*/  IADD3 R29, PT, PT, R29, UR6, RZ ;  /* 0x000000061d1d7c10 */ /* 0x000fca000fffe0ff */
[----:B------:R-:W-:-:S04]  /*1a50*/  IMAD.WIDE.U32 R6, R29, 0x4, R12 ;  /* 0x000000041d067825 */ /* 0x000fc800078e000c */
[----:B--2---:R-:W-:-:S04]  /*1a60*/  FADD R4, R24, R4 ;  /* 0x0000000418047221 */ /* 0x004fc80000000000 */
[----:B---3--:R-:W-:Y:S01]  /*1a70*/  FADD R11, R4, R11 ;  /* 0x0000000b040b7221 */ /* 0x008fe20000000000 */
[----:B------:R-:W-:-:S03]  /*1a80*/  IADD3 R4, PT, PT, R29, UR6, RZ ;  /* 0x000000061d047c10 */ /* 0x000fc6000fffe0ff */
[----:B----4-:R-:W-:Y:S02]  /*1a90*/  FADD R8, R11, R8 ;  /* 0x000000080b087221 */ /* 0x010fe40000000000 */
[----:B0-----:R-:W-:-:S04]  /*1aa0*/  IMAD.WIDE.U32 R26, R4, 0x4, R12 ;  /* 0x00000004041a7825 */ /* 0x001fc800078e000c */
[----:B------:R-:W-:Y:S01]  /*1ab0*/  FADD R11, R8, R19 ;  /* 0x00000013080b7221 */ /* 0x000fe20000000000 */
[----:B------:R-:W-:Y:S01]  /*1ac0*/  IADD3 R19, PT, PT, R4, UR6, RZ ;  /* 0x0000000604137c10 */ /* 0x000fe2000fffe0ff */
[----:B------:R0:W2:Y:S02]  /*1ad0*/  LDG.E R8, desc[UR4][R6.64] ;  /* 0x0000000406087981 */ /* 0x0000a4000c1e1900 */
[----:B------:R-:W-:Y:S01]  /*1ae0*/  FADD R20, R11, R20 ;  /* 0x000000140b147221 */ /* 0x000fe20000000000 */
[C---:B------:R-:W-:Y:S01]  /*1af0*/  IADD3 R4, PT, PT, R19.reuse, UR6, RZ ;  /* 0x0000000613047c10 */ /* 0x040fe2000fffe0ff */
[----:B------:R1:W3:Y:S03]  /*1b00*/  LDG.E R11, desc[UR4][R26.64] ;  /* 0x000000041a0b7981 */ /* 0x0002e6000c1e1900 */
[----:B------:R-:W-:Y:S01]  /*1b10*/  IADD3 R29, PT, PT, R4, UR6, RZ ;  /* 0x00000006041d7c10 */ /* 0x000fe2000fffe0ff */
[----:B0-----:R-:W-:-:S04]  /*1b20*/  IMAD.WIDE.U32 R6, R19, 0x4, R12 ;  /* 0x0000000413067825 */ /* 0x001fc800078e000c */
[----:B------:R-:W-:Y:S01]  /*1b30*/  FADD R20, R20, R5 ;  /* 0x0000000514147221 */ /* 0x000fe20000000000 */
[--C-:B------:R-:W-:Y:S01]  /*1b40*/  IMAD.WIDE.U32 R4, R4, 0x4, R12.reuse ;  /* 0x0000000404047825 */ /* 0x100fe200078e000c */
[----:B------:R-:W-:Y:S01]  /*1b50*/  IADD3 R24, PT, PT, R29, UR6, RZ ;  /* 0x000000061d187c10 */ /* 0x000fe2000fffe0ff */
[----:B------:R-:W4:Y:S04]  /*1b60*/  LDG.E R19, desc[UR4][R6.64] ;  /* 0x0000000406137981 */ /* 0x000f28000c1e1900 */
[----:B-1----:R-:W-:-:S04]  /*1b70*/  IMAD.WIDE.U32 R26, R24, 0x4, R12 ;  /* 0x00000004181a7825 */ /* 0x002fc800078e000c */
[----:B------:R-:W-:Y:S02]  /*1b80*/  FADD R22, R20, R22 ;  /* 0x0000001614167221 */ /* 0x000fe40000000000 */
[----:B------:R0:W4:Y:S02]  /*1b90*/  LDG.E R20, desc[UR4][R4.64] ;  /* 0x0000000404147981 */ /* 0x000124000c1e1900 */
[----:B-----5:R-:W-:Y:S01]  /*1ba0*/  FADD R22, R22, R3 ;  /* 0x0000000316167221 */ /* 0x020fe20000000000 */
[----:B0-----:R-:W-:Y:S01]  /*1bb0*/  IMAD.WIDE.U32 R4, R29, 0x4, R12 ;  /* 0x000000041d047825 */ /* 0x001fe200078e000c */
[----:B------:R-:W-:-:S03]  /*1bc0*/  IADD3 R29, PT, PT, R24, UR6, RZ ;  /* 0x00000006181d7c10 */ /* 0x000fc6000fffe0ff */
[----:B------:R-:W-:Y:S02]  /*1bd0*/  FADD R22, R22, R9 ;  /* 0x0000000916167221 */ /* 0x000fe40000000000 */
[----:B------:R0:W5:Y:S01]  /*1be0*/  LDG.E R9, desc[UR4][R26.64] ;  /* 0x000000041a097981 */ /* 0x000162000c1e1900 */
[C---:B------:R-:W-:Y:S01]  /*1bf0*/  IADD3 R24, PT, PT, R29.reuse, UR6, RZ ;  /* 0x000000061d187c10 */ /* 0x040fe2000fffe0ff */
[----:B------:R-:W-:Y:S02]  /*1c00*/  IMAD.WIDE.U32 R6, R29, 0x4, R12 ;  /* 0x000000041d067825 */ /* 0x000fe400078e000c */
[----:B------:R1:W5:Y:S01]  /*1c10*/  LDG.E R3, desc[UR4][R4.64] ;  /* 0x0000000404037981 */ /* 0x000362000c1e1900 */
[----:B------:R-:W-:Y:S01]  /*1c20*/  IADD3 R29, PT, PT, R24, UR6, RZ ;  /* 0x00000006181d7c10 */ /* 0x000fe2000fffe0ff */
[----:B------:R-:W-:-:S03]  /*1c30*/  FADD R22, R22, R18 ;  /* 0x0000001216167221 */ /* 0x000fc60000000000 */
[----:B0-----:R-:W-:Y:S01]  /*1c40*/  IADD3 R27, PT, PT, R29, UR6, RZ ;  /* 0x000000061d1b7c10 */ /* 0x001fe2000fffe0ff */
[----:B------:R0:W5:Y:S01]  /*1c50*/  LDG.E R18, desc[UR4][R6.64] ;  /* 0x0000000406127981 */ /* 0x000162000c1e1900 */
[----:B-1----:R-:W-:-:S04]  /*1c60*/  IMAD.WIDE.U32 R4, R24, 0x4, R12 ;  /* 0x0000000418047825 */ /* 0x002fc800078e000c */
[----:B0-----:R-:W-:Y:S01]  /*1c70*/  FADD R7, R22, R25 ;  /* 0x0000001916077221 */ /* 0x001fe20000000000 */
[----:B------:R-:W-:Y:S01]  /*1c80*/  IMAD.WIDE.U32 R24, R29, 0x4, R12 ;  /* 0x000000041d187825 */ /* 0x000fe200078e000c */
[----:B------:R-:W-:Y:S01]  /*1c90*/  IADD3 R29, PT, PT, R27, UR6, RZ ;  /* 0x000000061b1d7c10 */ /* 0x000fe2000fffe0ff */
[----:B------:R0:W5:Y:S02]  /*1ca0*/  LDG.E R22, desc[UR4][R4.64] ;  /* 0x0000000404167981 */ /* 0x000164000c1e1900 */
[----:B------:R-:W-:Y:S01]  /*1cb0*/  FADD R7, R7, R14 ;  /* 0x0000000e07077221 */ /* 0x000fe20000000000 */
[----:B------:R-:W-:Y:S01]  /*1cc0*/  IMAD.WIDE.U32 R26, R27, 0x4, R12 ;  /* 0x000000041b1a7825 */ /* 0x000fe200078e000c */
[----:B------:R1:W5:Y:S01]  /*1cd0*/  LDG.E R14, desc[UR4][R24.64] ;  /* 0x00000004180e7981 */ /* 0x000362000c1e1900 */
[----:B0-----:R-:W-:Y:S02]  /*1ce0*/  IADD3 R4, PT, PT, R29, UR6, RZ ;  /* 0x000000061d047c10 */ /* 0x001fe4000fffe0ff */
[----:B------:R-:W-:Y:S01]  /*1cf0*/  FADD R5, R7, R16 ;  /* 0x0000001007057221 */ /* 0x000fe20000000000 */
[----:B------:R-:W-:Y:S01]  /*1d00*/  IMAD.WIDE.U32 R6, R29, 0x4, R12 ;  /* 0x000000041d067825 */ /* 0x000fe200078e000c */
[----:B------:R0:W5:Y:S01]  /*1d10*/  LDG.E R16, desc[UR4][R26.64] ;  /* 0x000000041a107981 */ /* 0x000162000c1e1900 */
[----:B------:R-:W-:-:S02]  /*1d20*/  IADD3 R29, PT, PT, R4, UR6, RZ ;  /* 0x00000006041d7c10 */ /* 0x000fc4000fffe0ff */
[----:B-1----:R-:W-:Y:S01]  /*1d30*/  FADD R25, R5, R10 ;  /* 0x0000000a05197221 */ /* 0x002fe20000000000 */
[----:B------:R-:W-:Y:S01]  /*1d40*/  IMAD.WIDE.U32 R4, R4, 0x4, R12 ;  /* 0x0000000404047825 */ /* 0x000fe200078e000c */
[----:B------:R1:W5:Y:S01]  /*1d50*/  LDG.E R10, desc[UR4][R6.64] ;  /* 0x00000004060a7981 */ /* 0x000362000c1e1900 */
[----:B0-----:R-:W-:Y:S02]  /*1d60*/  IADD3 R27, PT, PT, R29, UR6, RZ ;  /* 0x000000061d1b7c10 */ /* 0x001fe4000fffe0ff */
[----:B-1----:R-:W-:Y:S01]  /*1d70*/  FADD R6, R25, R28 ;  /* 0x0000001c19067221 */ /* 0x002fe20000000000 */
[----:B------:R-:W-:Y:S01]  /*1d80*/  IMAD.WIDE.U32 R24, R29, 0x4, R12 ;  /* 0x000000041d187825 */ /* 0x000fe200078e000c */
[C---:B------:R-:W-:Y:S01]  /*1d90*/  IADD3 R29, PT, PT, R27.reuse, UR6, RZ ;  /* 0x000000061b1d7c10 */ /* 0x040fe2000fffe0ff */
[----:B------:R0:W5:Y:S02]  /*1da0*/  LDG.E R28, desc[UR4][R4.64] ;  /* 0x00000004041c7981 */ /* 0x000164000c1e1900 */
[----:B------:R-:W-:Y:S01]  /*1db0*/  FADD R6, R6, R15 ;  /* 0x0000000f06067221 */ /* 0x000fe20000000000 */
[----:B------:R-:W-:Y:S01]  /*1dc0*/  IMAD.WIDE.U32 R26, R27, 0x4, R12 ;  /* 0x000000041b1a7825 */ /* 0x000fe200078e000c */
[----:B------:R1:W5:Y:S03]  /*1dd0*/  LDG.E R15, desc[UR4][R24.64] ;  /* 0x00000004180f7981 */ /* 0x000366000c1e1900 */
[----:B------:R-:W-:Y:S01]  /*1de0*/  FADD R17, R6, R17 ;  /* 0x0000001106117221 */ /* 0x000fe20000000000 */
[C---:B0-----:R-:W-:Y:S01]  /*1df0*/  IADD3 R5, PT, PT, R29.reuse, UR6, RZ ;  /* 0x000000061d057c10 */ /* 0x041fe2000fffe0ff */
[--C-:B------:R-:W-:Y:S01]  /*1e00*/  IMAD.WIDE.U32 R6, R29, 0x4, R12.reuse ;  /* 0x000000041d067825 */ /* 0x100fe200078e000c */
[----:B------:R-:W5:Y:S02]  /*1e10*/  LDG.E R26, desc[UR4][R26.64] ;  /* 0x000000041a1a7981 */ /* 0x000f64000c1e1900 */
[C---:B-1----:R-:W-:Y:S01]  /*1e20*/  IADD3 R25, PT, PT, R5.reuse, UR6, RZ ;  /* 0x0000000605197c10 */ /* 0x042fe2000fffe0ff */
[----:B------:R-:W-:-:S04]  /*1e30*/  IMAD.WIDE.U32 R4, R5, 0x4, R12 ;  /* 0x0000000405047825 */ /* 0x000fc800078e000c */
[----:B------:R-:W-:Y:S01]  /*1e40*/  FADD R24, R17, R21 ;  /* 0x0000001511187221 */ /* 0x000fe20000000000 */
[C---:B------:R-:W-:Y:S01]  /*1e50*/  IADD3 R29, PT, PT, R25.reuse, UR6, RZ ;  /* 0x00000006191d7c10 */ /* 0x040fe2000fffe0ff */
[----:B------:R-:W5:Y:S04]  /*1e60*/  LDG.E R17, desc[UR4][R6.64] ;  /* 0x0000000406117981 */ /* 0x000f68000c1e1900 */
[----:B------:R0:W5:Y:S01]  /*1e70*/  LDG.E R21, desc[UR4][R4.64] ;  /* 0x0000000404157981 */ /* 0x000162000c1e1900 */
[----:B------:R-:W-:Y:S01]  /*1e80*/  FADD R23, R24, R23 ;  /* 0x0000001718177221 */ /* 0x000fe20000000000 */
[----:B0-----:R-:W-:-:S04]  /*1e90*/  IMAD.WIDE.U32 R4, R25, 0x4, R12 ;  /* 0x0000000419047825 */ /* 0x001fc800078e000c */
[C-C-:B------:R-:W-:Y:S01]  /*1ea0*/  IMAD.WIDE.U32 R24, R29.reuse, 0x4, R12.reuse ;  /* 0x000000041d187825 */ /* 0x140fe200078e000c */
[----:B------:R-:W-:Y:S01]  /*1eb0*/  IADD3 R29, PT, PT, R29, UR6, RZ ;  /* 0x000000061d1d7c10 */ /* 0x000fe2000fffe0ff */
[----:B------:R-:W5:Y:S04]  /*1ec0*/  LDG.E R27, desc[UR4][R4.64] ;  /* 0x00000004041b7981 */ /* 0x000f68000c1e1900 */
[----:B------:R0:W5:Y:S01]  /*1ed0*/  LDG.E R24, desc[UR4][R24.64] ;  /* 0x0000000418187981 */ /* 0x000162000c1e1900 */
[----:B------:R-:W-:-:S06]  /*1ee0*/  IMAD.WIDE.U32 R6, R29, 0x4, R12 ;  /* 0x000000041d067825 */ /* 0x000fcc00078e000c */
[----:B------:R-:W5:Y:S01]  /*1ef0*/  LDG.E R6, desc[UR4][R6.64] ;  /* 0x0000000406067981 */ /* 0x000f62000c1e1900 */
[----:B0-----:R-:W-:-:S05]  /*1f00*/  IADD3 R25, PT, PT, R29, UR6, RZ ;  /* 0x000000061d197c10 */ /* 0x001fca000fffe0ff */
[----:B------:R-:W-:-:S06]  /*1f10*/  IMAD.WIDE.U32 R12, R25, 0x4, R12 ;  /* 0x00000004190c7825 */ /* 0x000fcc00078e000c */
[----:B------:R-:W5:Y:S01]  /*1f20*/  LDG.E R12, desc[UR4][R12.64] ;  /* 0x000000040c0c7981 */ /* 0x000f62000c1e1900 */
[----:B------:R-:W-:Y:S01]  /*1f30*/  UISETP.GE.U32.AND UP4, UPT, UR6, 0x20, UPT ;  /* 0x000000200600788c */ /* 0x000fe2000bf86070 */
[----:B--2---:R-:W-:-:S04]  /*1f40*/  FADD R8, R23, R8 ;  /* 0x0000000817087221 */ /* 0x004fc80000000000 */
[----:B---3--:R-:W-:-:S04]  /*1f50*/  FADD R8, R8, R11 ;  /* 0x0000000b08087221 */ /* 0x008fc80000000000 */
[----:B----4-:R-:W-:-:S04]  /*1f60*/  FADD R19, R8, R19 ;  /* 0x0000001308137221 */ /* 0x010fc80000000000 */
[----:B------:R-:W-:-:S04]  /*1f70*/  FADD R20, R19, R20 ;  /* 0x0000001413147221 */ /* 0x000fc80000000000 */
[----:B-----5:R-:W-:-:S04]  /*1f80*/  FADD R20, R20, R3 ;  /* 0x0000000314147221 */ /* 0x020fc80000000000 */
[----:B------:R-:W-:-:S04]  /*1f90*/  FADD R9, R20, R9 ;  /* 0x0000000914097221 */ /* 0x000fc80000000000 */
        /* <DEDUP_REMOVED lines=9> */
[----:B------:R-:W-:Y:S01]  /*2030*/  FADD R26, R26, R21 ;  /* 0x000000151a1a7221 */ /* 0x000fe20000000000 */
[----:B------:R-:W-:-:S03]  /*2040*/  LOP3.LUT R3, R2, 0x1f, RZ, 0xc0, !PT ;  /* 0x0000001f02037812 */ /* 0x000fc600078ec0ff */
[----:B------:R-:W-:-:S04]  /*2050*/  FADD R27, R26, R27 ;  /* 0x0000001b1a1b7221 */ /* 0x000fc80000000000 */
[----:B------:R-:W-:-:S04]  /*2060*/  FADD R27, R27, R24 ;  /* 0x000000181b1b7221 */ /* 0x000fc80000000000 */
[----:B------:R-:W-:-:S04]  /*2070*/  FADD R27, R27, R6 ;  /* 0x000000061b1b7221 */ /* 0x000fc80000000000 */
[----:B------:R-:W-:Y:S01]  /*2080*/  FADD R12, R27, R12 ;  /* 0x0000000c1b0c7221 */ /* 0x000fe20000000000 */
[----:B------:R-:W-:Y:S06]  /*2090*/  BAR.SYNC.DEFER_BLOCKING 0x0 ;  /* 0x0000000000007b1d */ /* 0x000fec0000010000 */
[----:B------:R-:W-:Y:S05]  /*20a0*/  BRA.U !UP4, `(.L_x_0) ;  /* 0x000000010c0c7547 */ /* 0x000fea000b800000 */
[----:B------:R-:W0:Y:S02]  /*20b0*/  SHFL.DOWN PT, R5, R12, 0x10, 0x1f ;  /* 0x0a001f000c057f89 */ /* 0x000e2400000e0000 */
[----:B0-----:R-:W-:Y:S01]  /*20c0*/  FADD R12, R12, R5 ;  /* 0x000000050c0c7221 */ /* 0x001fe20000000000 */
[----:B------:R-:W-:Y:S06]  /*20d0*/  BRA `(.L_x_1) ;  /* 0x0000000000087947 */ /* 0x000fec0003800000 */
.L_x_0:
[----:B------:R-:W-:-:S09]  /*20e0*/  UISETP.GE.U32.AND UP0, UPT, UR6, 0x10, UPT ;  /* 0x000000100600788c */ /* 0x000fd2000bf06070 */
[----:B------:R-:W-:Y:S05]  /*20f0*/  BRA.U !UP0, `(.L_x_2) ;  /* 0x0000000108107547 */ /* 0x000fea000b800000 */
.L_x_1:
[----:B------:R-:W0:Y:S01]  /*2100*/  SHFL.DOWN PT, R5, R12, 0x8, 0x1f ;  /* 0x09001f000c057f89 */ /* 0x000e2200000e0000 */
[----:B------:R-:W-:Y:S01]  /*2110*/  UPLOP3.LUT UP0, UPT, UPT, UPT, UPT, 0x80, 0x8 ;  /* 0x000000000008789c */ /* 0x000fe20003f0f070 */
[----:B0-----:R-:W-:Y:S01]  /*2120*/  FADD R12, R5, R12 ;  /* 0x0000000c050c7221 */ /* 0x001fe20000000000 */
[----:B------:R-:W-:Y:S09]  /*2130*/  BRA `(.L_x_3) ;  /* 0x00000000000c7947 */ /* 0x000ff20003800000 */
.L_x_2:
[----:B------:R-:W-:-:S09]  /*2140*/  UISETP.GE.U32.AND UP0, UPT, UR6, 0x8, UPT ;  /* 0x000000080600788c */ /* 0x000fd2000bf06070 */
[----:B------:R-:W-:Y:S05]  /*2150*/  BRA.U !UP0, `(.L_x_4) ;  /* 0x0000000108147547 */ /* 0x000fea000b800000 */
[----:B------:R-:W-:-:S11]  /*2160*/  UPLOP3.LUT UP0, UPT, UPT, UPT, UPT, 0x40, 0x4 ;  /* 0x000000000004789c */ /* 0x000fd60003f0e870 */
.L_x_3:
[----:B------:R-:W0:Y:S01]  /*2170*/  SHFL.DOWN PT, R5, R12, 0x4, 0x1f ;  /* 0x08801f000c057f89 */ /* 0x000e2200000e0000 */
[----:B------:R-:W-:Y:S01]  /*2180*/  UPLOP3.LUT UP1, UPT, UPT, UPT, UPT, 0x80, 0x8 ;  /* 0x000000000008789c */ /* 0x000fe20003f2f070 */
[----:B0-----:R-:W-:Y:S01]  /*2190*/  FADD R12, R5, R12 ;  /* 0x0000000c050c7221 */ /* 0x001fe20000000000 */
[----:B------:R-:W-:Y:S09]  /*21a0*/  BRA `(.L_x_5) ;  /* 0x0000000000107947 */ /* 0x000ff20003800000 */
.L_x_4:
[----:B------:R-:W-:-:S09]  /*21b0*/  UISETP.GE.U32.AND UP0, UPT, UR6, 0x4, UPT ;  /* 0x000000040600788c */ /* 0x000fd2000bf06070 */
[----:B------:R-:W-:Y:S05]  /*21c0*/  BRA.U !UP0, `(.L_x_6) ;  /* 0x0000000108187547 */ /* 0x000fea000b800000 */
[----:B------:R-:W-:Y:S02]  /*21d0*/  UPLOP3.LUT UP0, UPT, UPT, UPT, UPT, 0x40, 0x4 ;  /* 0x000000000004789c */ /* 0x000fe40003f0e870 */
[----:B------:R-:W-:-:S11]  /*21e0*/  UPLOP3.LUT UP1, UPT, UPT, UPT, UPT, 0x40, 0x4 ;  /* 0x000000000004789c */ /* 0x000fd60003f2e870 */
.L_x_5:
[----:B------:R-:W0:Y:S01]  /*21f0*/  SHFL.DOWN PT, R5, R12, 0x2, 0x1f ;  /* 0x08401f000c057f89 */ /* 0x000e2200000e0000 */
[----:B------:R-:W-:Y:S01]  /*2200*/  UPLOP3.LUT UP2, UPT, UPT, UPT, UPT, 0x80, 0x8 ;  /* 0x000000000008789c */ /* 0x000fe20003f4f070 */
[----:B0-----:R-:W-:Y:S01]  /*2210*/  FADD R12, R5, R12 ;  /* 0x0000000c050c7221 */ /* 0x001fe20000000000 */
[----:B------:R-:W-:Y:S09]  /*2220*/  BRA `(.L_x_7) ;  /* 0x0000000000187947 */ /* 0x000ff20003800000 */
.L_x_6:
[----:B------:R-:W-:Y:S02]  /*2230*/  UISETP.GE.U32.AND UP5, UPT, UR6, 0x2, UPT ;  /* 0x000000020600788c */ /* 0x000fe4000bfa6070 */
[----:B------:R-:W-:Y:S02]  /*2240*/  UPLOP3.LUT UP1, UPT, UPT, UPT, UPT, 0x40, 0x4 ;  /* 0x000000000004789c */ /* 0x000fe40003f2e870 */
[----:B------:R-:W-:Y:S02]  /*2250*/  UPLOP3.LUT UP0, UPT, UPT, UPT, UPT, 0x40, 0x4 ;  /* 0x000000000004789c */ /* 0x000fe40003f0e870 */
[----:B------:R-:W-:Y:S02]  /*2260*/  UPLOP3.LUT UP2, UPT, UPT, UPT, UPT, 0x40, 0x4 ;  /* 0x000000000004789c */ /* 0x000fe40003f4e870 */
[----:B------:R-:W-:Y:S01]  /*2270*/  UPLOP3.LUT UP3, UPT, UPT, UPT, UPT, 0x40, 0x4 ;  /* 0x000000000004789c */ /* 0x000fe20003f6e870 */
[----:B------:R-:W-:Y:S10]  /*2280*/  BRA.U !UP5, `(.L_x_8) ;  /* 0x000000010d107547 */ /* 0x000ff4000b800000 */
.L_x_7:
[----:B------:R-:W0:Y:S01]  /*2290*/  SHFL.DOWN PT, R5, R12, 0x1, 0x1f ;  /* 0x08201f000c057f89 */ /* 0x000e2200000e0000 */
[----:B------:R-:W-:Y:S02]  /*22a0*/  UPLOP3.LUT UP3, UPT, UPT, UPT, UP1, 0x80, 0x8 ;  /* 0x000000000008789c */ /* 0x000fe40003f6f010 */
[----:B------:R-:W-:Y:S01]  /*22b0*/  UPLOP3.LUT UP1, UPT, UPT, UPT, UPT, 0x80, 0x8 ;  /* 0x000000000008789c */ /* 0x000fe20003f2f070 */
[----:B0-----:R-:W-:-:S10]  /*22c0*/  FADD R12, R5, R12 ;  /* 0x0000000c050c7221 */ /* 0x001fd40000000000 */
.L_x_8:
[----:B------:R-:W-:Y:S01]  /*22d0*/  ISETP.NE.AND P0, PT, R3, RZ, PT ;  /* 0x000000ff0300720c */ /* 0x000fe20003f05270 */
[----:B------:R-:W-:Y:S01]  /*22e0*/  BSSY.RECONVERGENT B0, `(.L_x_9) ;  /* 0x0000011000007945 */ /* 0x000fe20003800200 */
[----:B------:R-:W-:-:S11]  /*22f0*/  ISETP.GT.U32.AND P1, PT, R2, 0x7, PT ;  /* 0x000000070200780c */ /* 0x000fd60003f24070 */
[----:B------:R-:W0:Y:S01]  /*2300*/  @!P0 S2R R5, SR_CgaCtaId ;  /* 0x0000000000058919 */ /* 0x000e220000008800 */
[----:B------:R-:W-:Y:S02]  /*2310*/  @!P0 MOV R4, 0x400 ;  /* 0x0000040000048802 */ /* 0x000fe40000000f00 */
[----:B------:R-:W-:Y:S01]  /*2320*/  @!P1 MOV R6, 0x400 ;  /* 0x0000040000069802 */ /* 0x000fe20000000f00 */
[----:B------:R-:W1:Y:S01]  /*2330*/  @!P1 S2R R7, SR_CgaCtaId ;  /* 0x0000000000079919 */ /* 0x000e620000008800 */
[----:B0-----:R-:W-:-:S04]  /*2340*/  @!P0 LEA R5, R5, R4, 0x18 ;  /* 0x0000000405058211 */ /* 0x001fc800078ec0ff */
[----:B------:R-:W-:Y:S02]  /*2350*/  @!P0 LEA.HI R5, R2, R5, RZ, 0x1d ;  /* 0x0000000502058211 */ /* 0x000fe400078fe8ff */
[----:B-1----:R-:W-:-:S03]  /*2360*/  @!P1 LEA R6, R7, R6, 0x18 ;  /* 0x0000000607069211 */ /* 0x002fc600078ec0ff */
[----:B------:R0:W-:Y:S01]  /*2370*/  @!P0 STS [R5], R12 ;  /* 0x0000000c05008388 */ /* 0x0001e20000000800 */
[----:B------:R-:W-:Y:S01]  /*2380*/  @!P1 LEA R3, R3, R6, 0x2 ;  /* 0x0000000603039211 */ /* 0x000fe200078e10ff */
[----:B------:R-:W-:Y:S06]  /*2390*/  BAR.SYNC.DEFER_BLOCKING 0x0 ;  /* 0x0000000000007b1d */ /* 0x000fec0000010000 */
[----:B------:R0:W1:Y:S01]  /*23a0*/  @!P1 LDS R7, [R3] ;  /* 0x0000000003079984 */ /* 0x0000620000000800 */
[----:B------:R-:W-:Y:S05]  /*23b0*/  @!P1 BRA `(.L_x_10) ;  /* 0x00000000000c9947 */ /* 0x000fea0003800000 */
[----:B------:R-:W-:-:S13]  /*23c0*/  ISETP.GT.U32.AND P0, PT, R2, 0x1f, PT ;  /* 0x0000001f0200780c */ /* 0x000fda0003f04070 */
[----:B------:R-:W-:Y:S05]  /*23d0*/  @P0 EXIT ;  /* 0x000000000000094d */ /* 0x000fea0003800000 */
[----:B-1----:R-:W-:-:S07]  /*23e0*/  HFMA2 R7, -RZ, RZ, 0, 0 ;  /* 0x00000000ff077431 */ /* 0x002fce00000001ff */
.L_x_10:
[----:B------:R-:W-:Y:S05]  /*23f0*/  BSYNC.RECONVERGENT B0 ;  /* 0x0000000000007941 */ /* 0x000fea0003800200 */
.L_x_9:
[----:B------:R-:W-:Y:S01]  /*2400*/  ISETP.NE.AND P0, PT, R2, RZ, PT ;  /* 0x000000ff0200720c */ /* 0x000fe20003f05270 */
[----:B------:R-:W-:-:S12]  /*2410*/  BRA.U !UP4, `(.L_x_11) ;  /* 0x000000010c087547 */ /* 0x000fd8000b800000 */
[----:B-1----:R-:W1:Y:S02]  /*2420*/  SHFL.DOWN PT, R2, R7, 0x10, 0x1f ;  /* 0x0a001f0007027f89 */ /* 0x002e6400000e0000 */
[----:B-1----:R-:W-:-:S07]  /*2430*/  FADD R7, R7, R2 ;  /* 0x0000000207077221 */ /* 0x002fce0000000000 */
.L_x_11:
[----:B------:R-:W-:Y:S05]  /*2440*/  BRA.U !UP0, `(.L_x_12) ;  /* 0x0000000108087547 */ /* 0x000fea000b800000 */
[----:B-1----:R-:W1:Y:S02]  /*2450*/  SHFL.DOWN PT, R2, R7, 0x8, 0x1f ;  /* 0x09001f0007027f89 */ /* 0x002e6400000e0000 */
[----:B-1----:R-:W-:-:S07]  /*2460*/  FADD R7, R7, R2 ;  /* 0x0000000207077221 */ /* 0x002fce0000000000 */
.L_x_12:
[----:B------:R-:W-:Y:S05]  /*2470*/  BRA.U !UP3, `(.L_x_13) ;  /* 0x000000010b087547 */ /* 0x000fea000b800000 */
[----:B-1----:R-:W1:Y:S02]  /*2480*/  SHFL.DOWN PT, R2, R7, 0x4, 0x1f ;  /* 0x08801f0007027f89 */ /* 0x002e6400000e0000 */
[----:B-1----:R-:W-:-:S07]  /*2490*/  FADD R7, R7, R2 ;  /* 0x0000000207077221 */ /* 0x002fce0000000000 */
.L_x_13:
[----:B------:R-:W-:Y:S05]  /*24a0*/  BRA.U !UP2, `(.L_x_14) ;  /* 0x000000010a087547 */ /* 0x000fea000b800000 */
[----:B-1----:R-:W1:Y:S02]  /*24b0*/  SHFL.DOWN PT, R2, R7, 0x2, 0x1f ;  /* 0x08401f0007027f89 */ /* 0x002e6400000e0000 */
[----:B-1----:R-:W-:-:S07]  /*24c0*/  FADD R7, R7, R2 ;  /* 0x0000000207077221 */ /* 0x002fce0000000000 */
.L_x_14:
[----:B------:R-:W-:Y:S05]  /*24d0*/  BRA.U !UP1, `(.L_x_15) ;  /* 0x0000000109087547 */ /* 0x000fea000b800000 */
[----:B-1----:R-:W1:Y:S02]  /*24e0*/  SHFL.DOWN PT, R2, R7, 0x1, 0x1f ;  /* 0x08201f0007027f89 */ /* 0x002e6400000e0000 */
[----:B-1----:R-:W-:-:S07]  /*24f0*/  FADD R7, R7, R2 ;  /* 0x0000000207077221 */ /* 0x002fce0000000000 */
.L_x_15:
[----:B------:R-:W-:Y:S05]  /*2500*/  @P0 EXIT ;  /* 0x000000000000094d */ /* 0x000fea0003800000 */
[----:B0-----:R-:W0:Y:S02]  /*2510*/  LDC.64 R2, c[0x0][0x388] ;  /* 0x0000e200ff027b82 */ /* 0x001e240000000a00 */
[----:B0-----:R-:W-:-:S05]  /*2520*/  IMAD.WIDE.U32 R2, R0, 0x4, R2 ;  /* 0x0000000400027825 */ /* 0x001fca00078e0002 */
[----:B-1----:R-:W-:Y:S01]  /*2530*/  STG.E desc[UR4][R2.64], R7 ;  /* 0x0000000702007986 */ /* 0x002fe2000c101904 */
[----:B------:R-:W-:Y:S05]  /*2540*/  EXIT ;  /* 0x000000000000794d */ /* 0x000fea0003800000 */
.L_x_16:
[----:B------:R-:W-:-:S00]  /*2550*/  BRA `(.L_x_16) ;  /* 0xfffffffc00fc7947 */ /* 0x000fc0000383ffff */
[----:B------:R-:W-:-:S00]  /*2560*/  NOP ;  /* 0x0000000000007918 */ /* 0x000fc00000000000 */
        /* <DEDUP_REMOVED lines=9> */
.L_x_17:


//--------------------- .nv.shared._Z7reduce7ILj128EEvPfS0_ --------------------------
	.section	.nv.shared._Z7reduce7ILj128EEvPfS0_,"aw",@nobits
	.sectionflags	@""
	.align	4
.nv.shared._Z7reduce7ILj128EEvPfS0_:
	.zero		1152


//--------------------- .nv.shared.reserved.0     --------------------------
	.section	.nv.shared.reserved.0,"aw",@nobits
	.weak		__nv_reservedSMEM_offset_0_alias
	.size		__nv_reservedSMEM_offset_0_alias, 0, 64
	.other		__nv_reservedSMEM_offset_0_alias,@"STO_CUDA_RESERVED_SHARED STV_DEFAULT"
__nv_reservedSMEM_offset_0_alias:
	.zero		0
	.zero		64


//--------------------- .nv.constant0._Z7reduce7ILj128EEvPfS0_ --------------------------
	.section	.nv.constant0._Z7reduce7ILj128EEvPfS0_,"a",@progbits
	.sectionflags	@""
	.align	4
.nv.constant0._Z7reduce7ILj128EEvPfS0_:
	.zero		912


//--------------------- SYMBOLS --------------------------

	.type		.nv.reservedSmem.offset0,@object
	.size		.nv.reservedSmem.offset0,0x4
	.type		.nv.reservedSmem.cap,@object
	.size		.nv.reservedSmem.cap,0x4
